	.target	sm_100a

	.elftype	@"ET_EXEC"


//--------------------- .note.nv.tkinfo           --------------------------
	.section	.note.nv.tkinfo,"",@"SHT_NOTE"
	.sectionflags	@"SHF_NOTE_NV_TKINFO"
	.tkinfo
        /*0018*/ 	.word	0x00000002
        /*0030*/ 	.string	""
        /*0030*/ 	.string	"ptxas"
        /*0030*/ 	.string	"Cuda compilation tools, release 13.0, V13.0.88"
        /*0030*/ 	.string	"Build cuda_13.0.r13.0/compiler.36424714_0"
        /*0030*/ 	.string	"-arch sm_100a -m 64 "



//--------------------- .note.nv.cuinfo           --------------------------
	.section	.note.nv.cuinfo,"",@"SHT_NOTE"
	.sectionflags	@"SHF_NOTE_NV_CUINFO"
        /*0018*/ 	.short	0x0002
        /*001a*/ 	.short	0x0064
        /*001c*/ 	.short	0x0082
	.zero		2


//--------------------- .nv.info                  --------------------------
	.section	.nv.info,"",@"SHT_CUDA_INFO"
	.align	4


	//----- nvinfo : EIATTR_REGCOUNT
	.align		4
        /*0000*/ 	.byte	0x04, 0x2f
        /*0002*/ 	.short	(.L_19 - .L_18)
	.align		4
.L_18:
        /*0004*/ 	.word	index@(_ZN7cutlass13device_kernelINS_4gemm6kernel13GemmUniversalIN4cute5tupleIJiiiiEEENS1_10collective13CollectiveMmaINS1_35MainloopSm100TmaUmmaWarpSpecializedILi8ELi2ELi4ENS5_IJNS4_1CILi1EEESB_SB_EEEEENS5_IJNSA_ILi64EEENSA_ILi128EEESE_EEENS_10bfloat16_tENS5_IJSB_llEEESH_NS5_IJlSB_lEEENS4_8TiledMMAINS4_8MMA_AtomIJNS4_20SM100_MMA_F16BF16_SSISH_SH_fLi64ELi128ELNS4_4UMMA5MajorE1ELSO_0ELNSN_7ScaleInE0ELSP_0EEEEEENS4_6LayoutISC_NS5_IJNSA_ILi0EEEST_ST_EEEEENS5_IJNS4_10UnderscoreESW_SW_EEEEENS4_13SM90_TMA_LOADENS4_14ComposedLayoutINS4_7SwizzleILi3ELi4ELi3EEENS4_18smem_ptr_flag_bitsILi16EEENSS_INS5_IJSE_NSA_ILi8EEEEEENS5_IJSB_SE_EEEEEEEvNS4_8identityESZ_NS10_IS12_S14_NSS_INS5_IJS15_SE_EEENS5_IJSE_SB_EEEEEEEvS1A_EENS_8epilogue10collective18CollectiveEpilogueINS1G_23Sm100TmaWarpSpecializedILi4ELi2ELi16ELb1ELb0EEEJSG_NS5_IJNSS_ISE_SB_EENSS_INSA_ILi32EEESB_EEEEESH_SJ_SH_SJ_NS1G_6fusion15FusionCallbacksIS1K_NS1P_17LinearCombinationISH_fSH_fLNS_15FloatRoundStyleE2EEESG_S1O_JEEENS4_5SM1004TMEM4LOAD26SM100_TMEM_LOAD_16dp256b4xESZ_NS10_INS11_ILi2ELi4ELi3EEES14_NSS_INS5_IJS15_S1M_EEENS5_IJS1M_SB_EEEEEEENS4_17SM75_U32x4_LDSM_NENS4_14SM90_TMA_STOREES23_NS4_17SM90_U32x4_STSM_NENS4_39AutoVectorizingCopyWithAssumedAlignmentILi128EEEEEEvvEEEEvNT_6ParamsE)
        /*0008*/ 	.word	0x0000005b


	//----- nvinfo : EIATTR_FRAME_SIZE
	.align		4
.L_19:
        /*000c*/ 	.byte	0x04, 0x11
        /*000e*/ 	.short	(.L_21 - .L_20)
	.align		4
.L_20:
        /*0010*/ 	.word	index@($__internal_2_$__cuda_sm10x_tcgen05_guardrail_trap_unallocated_columns_being_dealloced)
        /*0014*/ 	.word	0x00000000


	//----- nvinfo : EIATTR_FRAME_SIZE
	.align		4
.L_21:
        /*0018*/ 	.byte	0x04, 0x11
        /*001a*/ 	.short	(.L_23 - .L_22)
	.align		4
.L_22:
        /*001c*/ 	.word	index@($__internal_1_$__cuda_sm10x_tcgen05_guardrail_trap_phase_invalid_during_alloc)
        /*0020*/ 	.word	0x00000000


	//----- nvinfo : EIATTR_FRAME_SIZE
	.align		4
.L_23:
        /*0024*/ 	.byte	0x04, 0x11
        /*0026*/ 	.short	(.L_25 - .L_24)
	.align		4
.L_24:
        /*0028*/ 	.word	index@($__internal_0_$__cuda_sm10x_tcgen05_guardrail_trap_col_being_dealloced_not_returned_by_alloc)
        /*002c*/ 	.word	0x00000000


	//----- nvinfo : EIATTR_FRAME_SIZE
	.align		4
.L_25:
        /*0030*/ 	.byte	0x04, 0x11
        /*0032*/ 	.short	(.L_27 - .L_26)
	.align		4
.L_26:
        /*0034*/ 	.word	index@(_ZN7cutlass13device_kernelINS_4gemm6kernel13GemmUniversalIN4cute5tupleIJiiiiEEENS1_10collective13CollectiveMmaINS1_35MainloopSm100TmaUmmaWarpSpecializedILi8ELi2ELi4ENS5_IJNS4_1CILi1EEESB_SB_EEEEENS5_IJNSA_ILi64EEENSA_ILi128EEESE_EEENS_10bfloat16_tENS5_IJSB_llEEESH_NS5_IJlSB_lEEENS4_8TiledMMAINS4_8MMA_AtomIJNS4_20SM100_MMA_F16BF16_SSISH_SH_fLi64ELi128ELNS4_4UMMA5MajorE1ELSO_0ELNSN_7ScaleInE0ELSP_0EEEEEENS4_6LayoutISC_NS5_IJNSA_ILi0EEEST_ST_EEEEENS5_IJNS4_10UnderscoreESW_SW_EEEEENS4_13SM90_TMA_LOADENS4_14ComposedLayoutINS4_7SwizzleILi3ELi4ELi3EEENS4_18smem_ptr_flag_bitsILi16EEENSS_INS5_IJSE_NSA_ILi8EEEEEENS5_IJSB_SE_EEEEEEEvNS4_8identityESZ_NS10_IS12_S14_NSS_INS5_IJS15_SE_EEENS5_IJSE_SB_EEEEEEEvS1A_EENS_8epilogue10collective18CollectiveEpilogueINS1G_23Sm100TmaWarpSpecializedILi4ELi2ELi16ELb1ELb0EEEJSG_NS5_IJNSS_ISE_SB_EENSS_INSA_ILi32EEESB_EEEEESH_SJ_SH_SJ_NS1G_6fusion15FusionCallbacksIS1K_NS1P_17LinearCombinationISH_fSH_fLNS_15FloatRoundStyleE2EEESG_S1O_JEEENS4_5SM1004TMEM4LOAD26SM100_TMEM_LOAD_16dp256b4xESZ_NS10_INS11_ILi2ELi4ELi3EEES14_NSS_INS5_IJS15_S1M_EEENS5_IJS1M_SB_EEEEEEENS4_17SM75_U32x4_LDSM_NENS4_14SM90_TMA_STOREES23_NS4_17SM90_U32x4_STSM_NENS4_39AutoVectorizingCopyWithAssumedAlignmentILi128EEEEEEvvEEEEvNT_6ParamsE)
        /*0038*/ 	.word	0x00000000


	//----- nvinfo : EIATTR_MIN_STACK_SIZE
	.align		4
.L_27:
        /*003c*/ 	.byte	0x04, 0x12
        /*003e*/ 	.short	(.L_29 - .L_28)
	.align		4
.L_28:
        /*0040*/ 	.word	index@(_ZN7cutlass13device_kernelINS_4gemm6kernel13GemmUniversalIN4cute5tupleIJiiiiEEENS1_10collective13CollectiveMmaINS1_35MainloopSm100TmaUmmaWarpSpecializedILi8ELi2ELi4ENS5_IJNS4_1CILi1EEESB_SB_EEEEENS5_IJNSA_ILi64EEENSA_ILi128EEESE_EEENS_10bfloat16_tENS5_IJSB_llEEESH_NS5_IJlSB_lEEENS4_8TiledMMAINS4_8MMA_AtomIJNS4_20SM100_MMA_F16BF16_SSISH_SH_fLi64ELi128ELNS4_4UMMA5MajorE1ELSO_0ELNSN_7ScaleInE0ELSP_0EEEEEENS4_6LayoutISC_NS5_IJNSA_ILi0EEEST_ST_EEEEENS5_IJNS4_10UnderscoreESW_SW_EEEEENS4_13SM90_TMA_LOADENS4_14ComposedLayoutINS4_7SwizzleILi3ELi4ELi3EEENS4_18smem_ptr_flag_bitsILi16EEENSS_INS5_IJSE_NSA_ILi8EEEEEENS5_IJSB_SE_EEEEEEEvNS4_8identityESZ_NS10_IS12_S14_NSS_INS5_IJS15_SE_EEENS5_IJSE_SB_EEEEEEEvS1A_EENS_8epilogue10collective18CollectiveEpilogueINS1G_23Sm100TmaWarpSpecializedILi4ELi2ELi16ELb1ELb0EEEJSG_NS5_IJNSS_ISE_SB_EENSS_INSA_ILi32EEESB_EEEEESH_SJ_SH_SJ_NS1G_6fusion15FusionCallbacksIS1K_NS1P_17LinearCombinationISH_fSH_fLNS_15FloatRoundStyleE2EEESG_S1O_JEEENS4_5SM1004TMEM4LOAD26SM100_TMEM_LOAD_16dp256b4xESZ_NS10_INS11_ILi2ELi4ELi3EEES14_NSS_INS5_IJS15_S1M_EEENS5_IJS1M_SB_EEEEEEENS4_17SM75_U32x4_LDSM_NENS4_14SM90_TMA_STOREES23_NS4_17SM90_U32x4_STSM_NENS4_39AutoVectorizingCopyWithAssumedAlignmentILi128EEEEEEvvEEEEvNT_6ParamsE)
        /*0044*/ 	.word	0x00000000
.L_29:


//--------------------- .nv.compat                --------------------------
	.section	.nv.compat,"",@"SHT_CUDA_COMPAT_INFO"
	.align	4
        /*0000*/ 	.byte	0x02, 0x09, 0x01, 0x00, 0x02, 0x02, 0x02, 0x00, 0x02, 0x05, 0x05, 0x00, 0x03, 0x07, 0x01, 0x01
        /*0010*/ 	.byte	0x02, 0x03, 0x01, 0x00, 0x02, 0x06, 0x01, 0x00, 0x04, 0x0b, 0x08, 0x00, 0x09, 0x00, 0x00, 0x00
        /*0020*/ 	.byte	0x00, 0x00, 0x00, 0x00


//--------------------- .nv.info._ZN7cutlass13device_kernelINS_4gemm6kernel13GemmUniversalIN4cute5tupleIJiiiiEEENS1_10collective13CollectiveMmaINS1_35MainloopSm100TmaUmmaWarpSpecializedILi8ELi2ELi4ENS5_IJNS4_1CILi1EEESB_SB_EEEEENS5_IJNSA_ILi64EEENSA_ILi128EEESE_EEENS_10bfloat16_tENS5_IJSB_llEEESH_NS5_IJlSB_lEEENS4_8TiledMMAINS4_8MMA_AtomIJNS4_20SM100_MMA_F16BF16_SSISH_SH_fLi64ELi128ELNS4_4UMMA5MajorE1ELSO_0ELNSN_7ScaleInE0ELSP_0EEEEEENS4_6LayoutISC_NS5_IJNSA_ILi0EEEST_ST_EEEEENS5_IJNS4_10UnderscoreESW_SW_EEEEENS4_13SM90_TMA_LOADENS4_14ComposedLayoutINS4_7SwizzleILi3ELi4ELi3EEENS4_18smem_ptr_flag_bitsILi16EEENSS_INS5_IJSE_NSA_ILi8EEEEEENS5_IJSB_SE_EEEEEEEvNS4_8identityESZ_NS10_IS12_S14_NSS_INS5_IJS15_SE_EEENS5_IJSE_SB_EEEEEEEvS1A_EENS_8epilogue10collective18CollectiveEpilogueINS1G_23Sm100TmaWarpSpecializedILi4ELi2ELi16ELb1ELb0EEEJSG_NS5_IJNSS_ISE_SB_EENSS_INSA_ILi32EEESB_EEEEESH_SJ_SH_SJ_NS1G_6fusion15FusionCallbacksIS1K_NS1P_17LinearCombinationISH_fSH_fLNS_15FloatRoundStyleE2EEESG_S1O_JEEENS4_5SM1004TMEM4LOAD26SM100_TMEM_LOAD_16dp256b4xESZ_NS10_INS11_ILi2ELi4ELi3EEES14_NSS_INS5_IJS15_S1M_EEENS5_IJS1M_SB_EEEEEEENS4_17SM75_U32x4_LDSM_NENS4_14SM90_TMA_STOREES23_NS4_17SM90_U32x4_STSM_NENS4_39AutoVectorizingCopyWithAssumedAlignmentILi128EEEEEEvvEEEEvNT_6ParamsE --------------------------
	.section	.nv.info._ZN7cutlass13device_kernelINS_4gemm6kernel13GemmUniversalIN4cute5tupleIJiiiiEEENS1_10collective13CollectiveMmaINS1_35MainloopSm100TmaUmmaWarpSpecializedILi8ELi2ELi4ENS5_IJNS4_1CILi1EEESB_SB_EEEEENS5_IJNSA_ILi64EEENSA_ILi128EEESE_EEENS_10bfloat16_tENS5_IJSB_llEEESH_NS5_IJlSB_lEEENS4_8TiledMMAINS4_8MMA_AtomIJNS4_20SM100_MMA_F16BF16_SSISH_SH_fLi64ELi128ELNS4_4UMMA5MajorE1ELSO_0ELNSN_7ScaleInE0ELSP_0EEEEEENS4_6LayoutISC_NS5_IJNSA_ILi0EEEST_ST_EEEEENS5_IJNS4_10UnderscoreESW_SW_EEEEENS4_13SM90_TMA_LOADENS4_14ComposedLayoutINS4_7SwizzleILi3ELi4ELi3EEENS4_18smem_ptr_flag_bitsILi16EEENSS_INS5_IJSE_NSA_ILi8EEEEEENS5_IJSB_SE_EEEEEEEvNS4_8identityESZ_NS10_IS12_S14_NSS_INS5_IJS15_SE_EEENS5_IJSE_SB_EEEEEEEvS1A_EENS_8epilogue10collective18CollectiveEpilogueINS1G_23Sm100TmaWarpSpecializedILi4ELi2ELi16ELb1ELb0EEEJSG_NS5_IJNSS_ISE_SB_EENSS_INSA_ILi32EEESB_EEEEESH_SJ_SH_SJ_NS1G_6fusion15FusionCallbacksIS1K_NS1P_17LinearCombinationISH_fSH_fLNS_15FloatRoundStyleE2EEESG_S1O_JEEENS4_5SM1004TMEM4LOAD26SM100_TMEM_LOAD_16dp256b4xESZ_NS10_INS11_ILi2ELi4ELi3EEES14_NSS_INS5_IJS15_S1M_EEENS5_IJS1M_SB_EEEEEEENS4_17SM75_U32x4_LDSM_NENS4_14SM90_TMA_STOREES23_NS4_17SM90_U32x4_STSM_NENS4_39AutoVectorizingCopyWithAssumedAlignmentILi128EEEEEEvvEEEEvNT_6ParamsE,"",@"SHT_CUDA_INFO"
	.sectionflags	@""
	.align	4


	//----- nvinfo : EIATTR_CUDA_API_VERSION
	.align		4
        /*0000*/ 	.byte	0x04, 0x37
        /*0002*/ 	.short	(.L_31 - .L_30)
.L_30:
        /*0004*/ 	.word	0x00000082


	//----- nvinfo : EIATTR_KPARAM_INFO
	.align		4
.L_31:
        /*0008*/ 	.byte	0x04, 0x17
        /*000a*/ 	.short	(.L_33 - .L_32)
.L_32:
        /*000c*/ 	.word	0x00000000
        /*0010*/ 	.short	0x0000
        /*0012*/ 	.short	0x0000
        /*0014*/ 	.byte	0x00, 0xf0, 0x01, 0x20


	//----- nvinfo : EIATTR_AT_ENTRY_FRAGMENTS
	.align		4
.L_33:
        /*0018*/ 	.byte	0x04, 0x4f
        /*001a*/ 	.short	(.L_35 - .L_34)


	//   ....[0]....
.L_34:
        /*001c*/ 	.word	0x00000006


	//----- nvinfo : EIATTR_RESERVED_SMEM_USED
	.align		4
.L_35:
        /*0020*/ 	.byte	0x01, 0x41
	.zero		2


	//----- nvinfo : EIATTR_SPARSE_MMA_MASK
	.align		4
        /*0024*/ 	.byte	0x03, 0x50
        /*0026*/ 	.short	0x0000


	//----- nvinfo : EIATTR_TCGEN05_1CTA_USED
	.align		4
        /*0028*/ 	.byte	0x01, 0x51
	.zero		2


	//----- nvinfo : EIATTR_MAXREG_COUNT
	.align		4
        /*002c*/ 	.byte	0x03, 0x1b
        /*002e*/ 	.short	0x00ff


	//----- nvinfo : EIATTR_NUM_BARRIERS
	.align		4
        /*0030*/ 	.byte	0x02, 0x4c
        /*0032*/ 	.byte	0x07
	.zero		1


	//----- nvinfo : EIATTR_EXTERNS
	.align		4
        /*0034*/ 	.byte	0x04, 0x0f
        /*0036*/ 	.short	(.L_37 - .L_36)


	//   ....[0]....
	.align		4
.L_36:
        /*0038*/ 	.word	index@(__assertfail)


	//----- nvinfo : EIATTR_MERCURY_ISA_VERSION
	.align		4
.L_37:
        /*003c*/ 	.byte	0x03, 0x5f
        /*003e*/ 	.short	0x0101


	//----- nvinfo : EIATTR_INT_WARP_WIDE_INSTR_OFFSETS
	.align		4
        /*0040*/ 	.byte	0x04, 0x31
        /*0042*/ 	.short	(.L_39 - .L_38)


	//   ....[0]....
.L_38:
        /*0044*/ 	.word	0x00001e70


	//   ....[1]....
        /*0048*/ 	.word	0x00003b50


	//   ....[2]....
        /*004c*/ 	.word	0x00003b70


	//   ....[3]....
        /*0050*/ 	.word	0x00003ba0


	//   ....[4]....
        /*0054*/ 	.word	0x000044e0


	//   ....[5]....
        /*0058*/ 	.word	0x00004550


	//   ....[6]....
        /*005c*/ 	.word	0x00004630


	//   ....[7]....
        /*0060*/ 	.word	0x000046b0


	//   ....[8]....
        /*0064*/ 	.word	0x000047c0


	//   ....[9]....
        /*0068*/ 	.word	0x00004850


	//   ....[10]....
        /*006c*/ 	.word	0x00004a30


	//   ....[11]....
        /*0070*/ 	.word	0x00004b90


	//----- nvinfo : EIATTR_COOP_GROUP_MASK_REGIDS
	.align		4
.L_39:
        /*0074*/ 	.byte	0x04, 0x29
        /*0076*/ 	.short	(.L_41 - .L_40)


	//   ....[0]....
.L_40:
        /*0078*/ 	.word	0xffffffff


	//   ....[1]....
        /*007c*/ 	.word	0xffffffff


	//   ....[2]....
        /*0080*/ 	.word	0xffffffff


	//   ....[3]....
        /*0084*/ 	.word	0xffffffff


	//   ....[4]....
        /*0088*/ 	.word	0xffffffff


	//   ....[5]....
        /*008c*/ 	.word	0xffffffff


	//   ....[6]....
        /*0090*/ 	.word	0xffffffff


	//   ....[7]....
        /*0094*/ 	.word	0xffffffff


	//   ....[8]....
        /*0098*/ 	.word	0xffffffff


	//   ....[9]....
        /*009c*/ 	.word	0xffffffff


	//   ....[10]....
        /*00a0*/ 	.word	0xffffffff


	//   ....[11]....
        /*00a4*/ 	.word	0xffffffff


	//   ....[12]....
        /*00a8*/ 	.word	0xffffffff


	//----- nvinfo : EIATTR_COOP_GROUP_INSTR_OFFSETS
	.align		4
.L_41:
        /*00ac*/ 	.byte	0x04, 0x28
        /*00ae*/ 	.short	(.L_43 - .L_42)


	//   ....[0]....
.L_42:
        /*00b0*/ 	.word	0x00000090


	//   ....[1]....
        /*00b4*/ 	.word	0x000004d0


	//   ....[2]....
        /*00b8*/ 	.word	0x000006c0


	//   ....[3]....
        /*00bc*/ 	.word	0x00000860


	//   ....[4]....
        /*00c0*/ 	.word	0x00000960


	//   ....[5]....
        /*00c4*/ 	.word	0x00000ad0


	//   ....[6]....
        /*00c8*/ 	.word	0x00000c70


	//   ....[7]....
        /*00cc*/ 	.word	0x00001d50


	//   ....[8]....
        /*00d0*/ 	.word	0x00002d70


	//   ....[9]....
        /*00d4*/ 	.word	0x00002f80


	//   ....[10]....
        /*00d8*/ 	.word	0x00002fb0


	//   ....[11]....
        /*00dc*/ 	.word	0x00003a30


	//   ....[12]....
        /*00e0*/ 	.word	0x00003c60


	//----- nvinfo : EIATTR_VRC_CTA_INIT_COUNT
	.align		4
.L_43:
        /*00e4*/ 	.byte	0x02, 0x4a
        /*00e6*/ 	.byte	0x80
	.zero		1


	//----- nvinfo : EIATTR_SYSCALL_OFFSETS
	.align		4
        /*00e8*/ 	.byte	0x04, 0x46
        /*00ea*/ 	.short	(.L_45 - .L_44)


	//   ....[0]....
.L_44:
        /*00ec*/ 	.word	0x00005640


	//   ....[1]....
        /*00f0*/ 	.word	0x00005730


	//   ....[2]....
        /*00f4*/ 	.word	0x00005e90


	//   ....[3]....
        /*00f8*/ 	.word	0x00006740


	//   ....[4]....
        /*00fc*/ 	.word	0x00006fc0


	//   ....[5]....
        /*0100*/ 	.word	0x00007840


	//----- nvinfo : EIATTR_MBARRIER_INSTR_OFFSETS
	.align		4
.L_45:
        /*0104*/ 	.byte	0x04, 0x39
        /*0106*/ 	.short	(.L_47 - .L_46)


	//   ....[0]....
.L_46:
        /*0108*/ 	.word	0x000005b0
        /*010c*/ 	.word	0x000000ff
        /*0110*/ 	.word	0x00000000
        /*0114*/ 	.short	0x0100
        /*0116*/ 	.byte	0x05
	.zero		1


	//   ....[1]....
        /*0118*/ 	.word	0x000005c0
        /*011c*/ 	.word	0x000000ff
        /*0120*/ 	.word	0x00000040
        /*0124*/ 	.short	0x0100
        /*0126*/ 	.byte	0x05
	.zero		1


	//   ....[2]....
        /*0128*/ 	.word	0x000005d0
        /*012c*/ 	.word	0x000000ff
        /*0130*/ 	.word	0x00000008
        /*0134*/ 	.short	0x0100
        /*0136*/ 	.byte	0x05
	.zero		1


	//   ....[3]....
        /*0138*/ 	.word	0x000005e0
        /*013c*/ 	.word	0x000000ff
        /*0140*/ 	.word	0x00000048
        /*0144*/ 	.short	0x0100
        /*0146*/ 	.byte	0x05
	.zero		1


	//   ....[4]....
        /*0148*/ 	.word	0x000005f0
        /*014c*/ 	.word	0x000000ff
        /*0150*/ 	.word	0x00000010
        /*0154*/ 	.short	0x0100
        /*0156*/ 	.byte	0x05
	.zero		1


	//   ....[5]....
        /*0158*/ 	.word	0x00000600
        /*015c*/ 	.word	0x000000ff
        /*0160*/ 	.word	0x00000050
        /*0164*/ 	.short	0x0100
        /*0166*/ 	.byte	0x05
	.zero		1


	//   ....[6]....
        /*0168*/ 	.word	0x00000610
        /*016c*/ 	.word	0x000000ff
        /*0170*/ 	.word	0x00000018
        /*0174*/ 	.short	0x0100
        /*0176*/ 	.byte	0x05
	.zero		1


	//   ....[7]....
        /*0178*/ 	.word	0x00000620
        /*017c*/ 	.word	0x000000ff
        /*0180*/ 	.word	0x00000058
        /*0184*/ 	.short	0x0100
        /*0186*/ 	.byte	0x05
	.zero		1


	//   ....[8]....
        /*0188*/ 	.word	0x00000630
        /*018c*/ 	.word	0x000000ff
        /*0190*/ 	.word	0x00000020
        /*0194*/ 	.short	0x0100
        /*0196*/ 	.byte	0x05
	.zero		1


	//   ....[9]....
        /*0198*/ 	.word	0x00000640
        /*019c*/ 	.word	0x000000ff
        /*01a0*/ 	.word	0x00000060
        /*01a4*/ 	.short	0x0100
        /*01a6*/ 	.byte	0x05
	.zero		1


	//   ....[10]....
        /*01a8*/ 	.word	0x00000650
        /*01ac*/ 	.word	0x000000ff
        /*01b0*/ 	.word	0x00000028
        /*01b4*/ 	.short	0x0100
        /*01b6*/ 	.byte	0x05
	.zero		1


	//   ....[11]....
        /*01b8*/ 	.word	0x00000660
        /*01bc*/ 	.word	0x000000ff
        /*01c0*/ 	.word	0x00000068
        /*01c4*/ 	.short	0x0100
        /*01c6*/ 	.byte	0x05
	.zero		1


	//   ....[12]....
        /*01c8*/ 	.word	0x00000670
        /*01cc*/ 	.word	0x000000ff
        /*01d0*/ 	.word	0x00000030
        /*01d4*/ 	.short	0x0100
        /*01d6*/ 	.byte	0x05
	.zero		1


	//   ....[13]....
        /*01d8*/ 	.word	0x00000680
        /*01dc*/ 	.word	0x000000ff
        /*01e0*/ 	.word	0x00000070
        /*01e4*/ 	.short	0x0100
        /*01e6*/ 	.byte	0x05
	.zero		1


	//   ....[14]....
        /*01e8*/ 	.word	0x00000690
        /*01ec*/ 	.word	0x000000ff
        /*01f0*/ 	.word	0x00000038
        /*01f4*/ 	.short	0x0100
        /*01f6*/ 	.byte	0x05
	.zero		1


	//   ....[15]....
        /*01f8*/ 	.word	0x000006a0
        /*01fc*/ 	.word	0x000000ff
        /*0200*/ 	.word	0x00000078
        /*0204*/ 	.short	0x0100
        /*0206*/ 	.byte	0x05
	.zero		1


	//   ....[16]....
        /*0208*/ 	.word	0x000007d0
        /*020c*/ 	.word	0x000000ff
        /*0210*/ 	.word	0x00000080
        /*0214*/ 	.short	0x0100
        /*0216*/ 	.byte	0x07
	.zero		1


	//   ....[17]....
        /*0218*/ 	.word	0x000007e0
        /*021c*/ 	.word	0x000000ff
        /*0220*/ 	.word	0x000000a0
        /*0224*/ 	.short	0x0100
        /*0226*/ 	.byte	0x07
	.zero		1


	//   ....[18]....
        /*0228*/ 	.word	0x000007f0
        /*022c*/ 	.word	0x000000ff
        /*0230*/ 	.word	0x00000088
        /*0234*/ 	.short	0x0100
        /*0236*/ 	.byte	0x07
	.zero		1


	//   ....[19]....
        /*0238*/ 	.word	0x00000800
        /*023c*/ 	.word	0x000000ff
        /*0240*/ 	.word	0x000000a8
        /*0244*/ 	.short	0x0100
        /*0246*/ 	.byte	0x07
	.zero		1


	//   ....[20]....
        /*0248*/ 	.word	0x00000810
        /*024c*/ 	.word	0x000000ff
        /*0250*/ 	.word	0x00000090
        /*0254*/ 	.short	0x0100
        /*0256*/ 	.byte	0x07
	.zero		1


	//   ....[21]....
        /*0258*/ 	.word	0x00000820
        /*025c*/ 	.word	0x000000ff
        /*0260*/ 	.word	0x000000b0
        /*0264*/ 	.short	0x0100
        /*0266*/ 	.byte	0x07
	.zero		1


	//   ....[22]....
        /*0268*/ 	.word	0x00000830
        /*026c*/ 	.word	0x000000ff
        /*0270*/ 	.word	0x00000098
        /*0274*/ 	.short	0x0100
        /*0276*/ 	.byte	0x07
	.zero		1


	//   ....[23]....
        /*0278*/ 	.word	0x00000840
        /*027c*/ 	.word	0x000000ff
        /*0280*/ 	.word	0x000000b8
        /*0284*/ 	.short	0x0100
        /*0286*/ 	.byte	0x07
	.zero		1


	//   ....[24]....
        /*0288*/ 	.word	0x00000930
        /*028c*/ 	.word	0x000000ff
        /*0290*/ 	.word	0x000000c0
        /*0294*/ 	.short	0x0100
        /*0296*/ 	.byte	0x05
	.zero		1


	//   ....[25]....
        /*0298*/ 	.word	0x00000940
        /*029c*/ 	.word	0x000000ff
        /*02a0*/ 	.word	0x000000c8
        /*02a4*/ 	.short	0x0100
        /*02a6*/ 	.byte	0x05
	.zero		1


	//   ....[26]....
        /*02a8*/ 	.word	0x00000a80
        /*02ac*/ 	.word	0x000000ff
        /*02b0*/ 	.word	0x000000d0
        /*02b4*/ 	.short	0x0100
        /*02b6*/ 	.byte	0x05
	.zero		1


	//   ....[27]....
        /*02b8*/ 	.word	0x00000a90
        /*02bc*/ 	.word	0x000000ff
        /*02c0*/ 	.word	0x000000e0
        /*02c4*/ 	.short	0x0100
        /*02c6*/ 	.byte	0x05
	.zero		1


	//   ....[28]....
        /*02c8*/ 	.word	0x00000aa0
        /*02cc*/ 	.word	0x000000ff
        /*02d0*/ 	.word	0x000000d8
        /*02d4*/ 	.short	0x0100
        /*02d6*/ 	.byte	0x05
	.zero		1


	//   ....[29]....
        /*02d8*/ 	.word	0x00000ab0
        /*02dc*/ 	.word	0x000000ff
        /*02e0*/ 	.word	0x000000e8
        /*02e4*/ 	.short	0x0100
        /*02e6*/ 	.byte	0x05
	.zero		1


	//   ....[30]....
        /*02e8*/ 	.word	0x00000be0
        /*02ec*/ 	.word	0x000000ff
        /*02f0*/ 	.word	0x000000f0
        /*02f4*/ 	.short	0x0100
        /*02f6*/ 	.byte	0x07
	.zero		1


	//   ....[31]....
        /*02f8*/ 	.word	0x00000bf0
        /*02fc*/ 	.word	0x000000ff
        /*0300*/ 	.word	0x00000110
        /*0304*/ 	.short	0x0100
        /*0306*/ 	.byte	0x07
	.zero		1


	//   ....[32]....
        /*0308*/ 	.word	0x00000c00
        /*030c*/ 	.word	0x000000ff
        /*0310*/ 	.word	0x000000f8
        /*0314*/ 	.short	0x0100
        /*0316*/ 	.byte	0x07
	.zero		1


	//   ....[33]....
        /*0318*/ 	.word	0x00000c10
        /*031c*/ 	.word	0x000000ff
        /*0320*/ 	.word	0x00000118
        /*0324*/ 	.short	0x0100
        /*0326*/ 	.byte	0x07
	.zero		1


	//   ....[34]....
        /*0328*/ 	.word	0x00000c20
        /*032c*/ 	.word	0x000000ff
        /*0330*/ 	.word	0x00000100
        /*0334*/ 	.short	0x0100
        /*0336*/ 	.byte	0x07
	.zero		1


	//   ....[35]....
        /*0338*/ 	.word	0x00000c30
        /*033c*/ 	.word	0x000000ff
        /*0340*/ 	.word	0x00000120
        /*0344*/ 	.short	0x0100
        /*0346*/ 	.byte	0x07
	.zero		1


	//   ....[36]....
        /*0348*/ 	.word	0x00000c40
        /*034c*/ 	.word	0x000000ff
        /*0350*/ 	.word	0x00000108
        /*0354*/ 	.short	0x0100
        /*0356*/ 	.byte	0x07
	.zero		1


	//   ....[37]....
        /*0358*/ 	.word	0x00000c50
        /*035c*/ 	.word	0x000000ff
        /*0360*/ 	.word	0x00000128
        /*0364*/ 	.short	0x0100
        /*0366*/ 	.byte	0x07
	.zero		1


	//   ....[38]....
        /*0368*/ 	.word	0x00000d40
        /*036c*/ 	.word	0x000000ff
        /*0370*/ 	.word	0x00000130
        /*0374*/ 	.short	0x0100
        /*0376*/ 	.byte	0x05
	.zero		1


	//   ....[39]....
        /*0378*/ 	.word	0x00000d50
        /*037c*/ 	.word	0x000000ff
        /*0380*/ 	.word	0x00000140
        /*0384*/ 	.short	0x0100
        /*0386*/ 	.byte	0x05
	.zero		1


	//   ....[40]....
        /*0388*/ 	.word	0x00000d60
        /*038c*/ 	.word	0x000000ff
        /*0390*/ 	.word	0x00000138
        /*0394*/ 	.short	0x0100
        /*0396*/ 	.byte	0x05
	.zero		1


	//   ....[41]....
        /*0398*/ 	.word	0x00000d70
        /*039c*/ 	.word	0x000000ff
        /*03a0*/ 	.word	0x00000148
        /*03a4*/ 	.short	0x0100
        /*03a6*/ 	.byte	0x05
	.zero		1


	//   ....[42]....
        /*03a8*/ 	.word	0x00001650
        /*03ac*/ 	.word	0x00000003
        /*03b0*/ 	.word	0x00000140
        /*03b4*/ 	.short	0x010a
        /*03b6*/ 	.byte	0xff
	.zero		1


	//   ....[43]....
        /*03b8*/ 	.word	0x00001680
        /*03bc*/ 	.word	0x00000003
        /*03c0*/ 	.word	0x00000130
        /*03c4*/ 	.short	0x0101
        /*03c6*/ 	.byte	0xff
	.zero		1


	//   ....[44]....
        /*03c8*/ 	.word	0x00001750
        /*03cc*/ 	.word	0x000000ff
        /*03d0*/ 	.word	0x00000040
        /*03d4*/ 	.short	0x010a
        /*03d6*/ 	.byte	0x08
	.zero		1


	//   ....[45]....
        /*03d8*/ 	.word	0x000017f0
        /*03dc*/ 	.word	0x000000ff
        /*03e0*/ 	.word	0x00000040
        /*03e4*/ 	.short	0x010a
        /*03e6*/ 	.byte	0x21
	.zero		1


	//   ....[46]....
        /*03e8*/ 	.word	0x00001940
        /*03ec*/ 	.word	0x000000ff
        /*03f0*/ 	.word	0x00000040
        /*03f4*/ 	.short	0x010a
        /*03f6*/ 	.byte	0x08
	.zero		1


	//   ....[47]....
        /*03f8*/ 	.word	0x00001a50
        /*03fc*/ 	.word	0x000000ff
        /*0400*/ 	.word	0x000000c8
        /*0404*/ 	.short	0x0101
        /*0406*/ 	.byte	0x04
	.zero		1


	//   ....[48]....
        /*0408*/ 	.word	0x00001a70
        /*040c*/ 	.word	0x000000ff
        /*0410*/ 	.word	0x00000040
        /*0414*/ 	.short	0x010a
        /*0416*/ 	.byte	0x08
	.zero		1


	//   ....[49]....
        /*0418*/ 	.word	0x00001af0
        /*041c*/ 	.word	0x000000ff
        /*0420*/ 	.word	0x00000040
        /*0424*/ 	.short	0x010a
        /*0426*/ 	.byte	0x11
	.zero		1


	//   ....[50]....
        /*0428*/ 	.word	0x00001c40
        /*042c*/ 	.word	0x000000ff
        /*0430*/ 	.word	0x00000040
        /*0434*/ 	.short	0x010a
        /*0436*/ 	.byte	0x08
	.zero		1


	//   ....[51]....
        /*0438*/ 	.word	0x00001d80
        /*043c*/ 	.word	0x00000002
        /*0440*/ 	.word	0x000000d0
        /*0444*/ 	.short	0x010a
        /*0446*/ 	.byte	0xff
	.zero		1


	//   ....[52]....
        /*0448*/ 	.word	0x00001e40
        /*044c*/ 	.word	0x00000002
        /*0450*/ 	.word	0x00000000
        /*0454*/ 	.short	0x0101
        /*0456*/ 	.byte	0xff
	.zero		1


	//   ....[53]....
        /*0458*/ 	.word	0x000023a0
        /*045c*/ 	.word	0x000000ff
        /*0460*/ 	.word	0x00000000
        /*0464*/ 	.short	0x010a
        /*0466*/ 	.byte	0x05
	.zero		1


	//   ....[54]....
        /*0468*/ 	.word	0x00002430
        /*046c*/ 	.word	0x000000ff
        /*0470*/ 	.word	0x00000000
        /*0474*/ 	.short	0x010a
        /*0476*/ 	.byte	0x05
	.zero		1


	//   ....[55]....
        /*0478*/ 	.word	0x000024c0
        /*047c*/ 	.word	0x000000ff
        /*0480*/ 	.word	0x00000000
        /*0484*/ 	.short	0x010a
        /*0486*/ 	.byte	0x05
	.zero		1


	//   ....[56]....
        /*0488*/ 	.word	0x00002550
        /*048c*/ 	.word	0x000000ff
        /*0490*/ 	.word	0x00000000
        /*0494*/ 	.short	0x010a
        /*0496*/ 	.byte	0x05
	.zero		1


	//   ....[57]....
        /*0498*/ 	.word	0x000025e0
        /*049c*/ 	.word	0x000000ff
        /*04a0*/ 	.word	0x00000000
        /*04a4*/ 	.short	0x010a
        /*04a6*/ 	.byte	0x05
	.zero		1


	//   ....[58]....
        /*04a8*/ 	.word	0x00002670
        /*04ac*/ 	.word	0x000000ff
        /*04b0*/ 	.word	0x00000000
        /*04b4*/ 	.short	0x010a
        /*04b6*/ 	.byte	0x05
	.zero		1


	//   ....[59]....
        /*04b8*/ 	.word	0x00002700
        /*04bc*/ 	.word	0x000000ff
        /*04c0*/ 	.word	0x00000000
        /*04c4*/ 	.short	0x010a
        /*04c6*/ 	.byte	0x05
	.zero		1


	//   ....[60]....
        /*04c8*/ 	.word	0x000027a0
        /*04cc*/ 	.word	0x00000000
        /*04d0*/ 	.word	0x00000000
        /*04d4*/ 	.short	0x010a
        /*04d6*/ 	.byte	0xff
	.zero		1


	//   ....[61]....
        /*04d8*/ 	.word	0x000028c0
        /*04dc*/ 	.word	0x00000000
        /*04e0*/ 	.word	0x00000130
        /*04e4*/ 	.short	0x010a
        /*04e6*/ 	.byte	0xff
	.zero		1


	//   ....[62]....
        /*04e8*/ 	.word	0x00002920
        /*04ec*/ 	.word	0x00000004
        /*04f0*/ 	.word	0x00000000
        /*04f4*/ 	.short	0x0101
        /*04f6*/ 	.byte	0xff
	.zero		1


	//   ....[63]....
        /*04f8*/ 	.word	0x00002940
        /*04fc*/ 	.word	0x000000ff
        /*0500*/ 	.word	0x000000e0
        /*0504*/ 	.short	0x010a
        /*0506*/ 	.byte	0x05
	.zero		1


	//   ....[64]....
        /*0508*/ 	.word	0x00002a60
        /*050c*/ 	.word	0x00000000
        /*0510*/ 	.word	0x000000d0
        /*0514*/ 	.short	0x010a
        /*0516*/ 	.byte	0xff
	.zero		1


	//   ....[65]....
        /*0518*/ 	.word	0x00002b70
        /*051c*/ 	.word	0x00000000
        /*0520*/ 	.word	0x00000000
        /*0524*/ 	.short	0x0101
        /*0526*/ 	.byte	0xff
	.zero		1


	//   ....[66]....
        /*0528*/ 	.word	0x00002c00
        /*052c*/ 	.word	0x000000ff
        /*0530*/ 	.word	0x000000e0
        /*0534*/ 	.short	0x0106
        /*0536*/ 	.byte	0x05
	.zero		1


	//   ....[67]....
        /*0538*/ 	.word	0x00002c20
        /*053c*/ 	.word	0x000000ff
        /*0540*/ 	.word	0x000000e0
        /*0544*/ 	.short	0x010a
        /*0546*/ 	.byte	0x05
	.zero		1


	//   ....[68]....
        /*0548*/ 	.word	0x00002cb0
        /*054c*/ 	.word	0x000000ff
        /*0550*/ 	.word	0x000000e0
        /*0554*/ 	.short	0x0106
        /*0556*/ 	.byte	0x04
	.zero		1


	//   ....[69]....
        /*0558*/ 	.word	0x00002cf0
        /*055c*/ 	.word	0x00000000
        /*0560*/ 	.word	0x000000e0
        /*0564*/ 	.short	0x010a
        /*0566*/ 	.byte	0xff
	.zero		1


	//   ....[70]....
        /*0568*/ 	.word	0x00003220
        /*056c*/ 	.word	0x00000000
        /*0570*/ 	.word	0x000000d0
        /*0574*/ 	.short	0x010a
        /*0576*/ 	.byte	0xff
	.zero		1


	//   ....[71]....
        /*0578*/ 	.word	0x00003320
        /*057c*/ 	.word	0x00000003
        /*0580*/ 	.word	0x00000000
        /*0584*/ 	.short	0x0101
        /*0586*/ 	.byte	0xff
	.zero		1


	//   ....[72]....
        /*0588*/ 	.word	0x00003330
        /*058c*/ 	.word	0x000000ff
        /*0590*/ 	.word	0x00000000
        /*0594*/ 	.short	0x010a
        /*0596*/ 	.byte	0x06
	.zero		1


	//   ....[73]....
        /*0598*/ 	.word	0x000033b0
        /*059c*/ 	.word	0x000000ff
        /*05a0*/ 	.word	0x00000110
        /*05a4*/ 	.short	0x010a
        /*05a6*/ 	.byte	0x07
	.zero		1


	//   ....[74]....
        /*05a8*/ 	.word	0x00003490
        /*05ac*/ 	.word	0x000000ff
        /*05b0*/ 	.word	0x00000000
        /*05b4*/ 	.short	0x010a
        /*05b6*/ 	.byte	0x06
	.zero		1


	//   ....[75]....
        /*05b8*/ 	.word	0x000035c0
        /*05bc*/ 	.word	0x000000ff
        /*05c0*/ 	.word	0x00000000
        /*05c4*/ 	.short	0x010a
        /*05c6*/ 	.byte	0x1a
	.zero		1


	//   ....[76]....
        /*05c8*/ 	.word	0x00003860
        /*05cc*/ 	.word	0x000000ff
        /*05d0*/ 	.word	0x00000000
        /*05d4*/ 	.short	0x010a
        /*05d6*/ 	.byte	0x06
	.zero		1


	//   ....[77]....
        /*05d8*/ 	.word	0x000038f0
        /*05dc*/ 	.word	0x000000ff
        /*05e0*/ 	.word	0x00000000
        /*05e4*/ 	.short	0x010a
        /*05e6*/ 	.byte	0x06
	.zero		1


	//   ....[78]....
        /*05e8*/ 	.word	0x00003980
        /*05ec*/ 	.word	0x000000ff
        /*05f0*/ 	.word	0x00000000
        /*05f4*/ 	.short	0x010a
        /*05f6*/ 	.byte	0x06
	.zero		1


	//   ....[79]....
        /*05f8*/ 	.word	0x00003a10
        /*05fc*/ 	.word	0x000000ff
        /*0600*/ 	.word	0x00000000
        /*0604*/ 	.short	0x010a
        /*0606*/ 	.byte	0x07
	.zero		1


	//   ....[80]....
        /*0608*/ 	.word	0x00003e90
        /*060c*/ 	.word	0x00000000
        /*0610*/ 	.word	0x000000d0
        /*0614*/ 	.short	0x010a
        /*0616*/ 	.byte	0xff
	.zero		1


	//   ....[81]....
        /*0618*/ 	.word	0x00003f50
        /*061c*/ 	.word	0x00000000
        /*0620*/ 	.word	0x00000000
        /*0624*/ 	.short	0x0101
        /*0626*/ 	.byte	0xff
	.zero		1


	//   ....[82]....
        /*0628*/ 	.word	0x00004270
        /*062c*/ 	.word	0x000000ff
        /*0630*/ 	.word	0x000000c8
        /*0634*/ 	.short	0x010a
        /*0636*/ 	.byte	0x07
	.zero		1


	//   ....[83]....
        /*0638*/ 	.word	0x00004460
        /*063c*/ 	.word	0x000000ff
        /*0640*/ 	.word	0x000000a0
        /*0644*/ 	.short	0x010a
        /*0646*/ 	.byte	0x07
	.zero		1


	//   ....[84]....
        /*0648*/ 	.word	0x000045d0
        /*064c*/ 	.word	0x000000ff
        /*0650*/ 	.word	0x00000080
        /*0654*/ 	.short	0x010b
        /*0656*/ 	.byte	0x07
	.zero		1


	//   ....[85]....
        /*0658*/ 	.word	0x000045e0
        /*065c*/ 	.word	0x000000ff
        /*0660*/ 	.word	0x00000000
        /*0664*/ 	.short	0x0101
        /*0666*/ 	.byte	0x08
	.zero		1


	//   ....[86]....
        /*0668*/ 	.word	0x00004600
        /*066c*/ 	.word	0x000000ff
        /*0670*/ 	.word	0x000000a8
        /*0674*/ 	.short	0x010a
        /*0676*/ 	.byte	0x07
	.zero		1


	//   ....[87]....
        /*0678*/ 	.word	0x00004760
        /*067c*/ 	.word	0x000000ff
        /*0680*/ 	.word	0x00000088
        /*0684*/ 	.short	0x010b
        /*0686*/ 	.byte	0x07
	.zero		1


	//   ....[88]....
        /*0688*/ 	.word	0x00004770
        /*068c*/ 	.word	0x000000ff
        /*0690*/ 	.word	0x00000000
        /*0694*/ 	.short	0x0101
        /*0696*/ 	.byte	0x08
	.zero		1


	//   ....[89]....
        /*0698*/ 	.word	0x00004780
        /*069c*/ 	.word	0x000000ff
        /*06a0*/ 	.word	0x000000b0
        /*06a4*/ 	.short	0x010a
        /*06a6*/ 	.byte	0x07
	.zero		1


	//   ....[90]....
        /*06a8*/ 	.word	0x00004920
        /*06ac*/ 	.word	0x000000ff
        /*06b0*/ 	.word	0x00000090
        /*06b4*/ 	.short	0x010b
        /*06b6*/ 	.byte	0x07
	.zero		1


	//   ....[91]....
        /*06b8*/ 	.word	0x00004990
        /*06bc*/ 	.word	0x000000ff
        /*06c0*/ 	.word	0x00000000
        /*06c4*/ 	.short	0x0101
        /*06c6*/ 	.byte	0x08
	.zero		1


	//   ....[92]....
        /*06c8*/ 	.word	0x000049c0
        /*06cc*/ 	.word	0x000000ff
        /*06d0*/ 	.word	0x000000b8
        /*06d4*/ 	.short	0x010a
        /*06d6*/ 	.byte	0x07
	.zero		1


	//   ....[93]....
        /*06d8*/ 	.word	0x00004bd0
        /*06dc*/ 	.word	0x000000ff
        /*06e0*/ 	.word	0x00000098
        /*06e4*/ 	.short	0x010b
        /*06e6*/ 	.byte	0x07
	.zero		1


	//   ....[94]....
        /*06e8*/ 	.word	0x00004bf0
        /*06ec*/ 	.word	0x000000ff
        /*06f0*/ 	.word	0x00000000
        /*06f4*/ 	.short	0x0101
        /*06f6*/ 	.byte	0x0d
	.zero		1


	//   ....[95]....
        /*06f8*/ 	.word	0x00004c20
        /*06fc*/ 	.word	0x000000ff
        /*0700*/ 	.word	0x000000a0
        /*0704*/ 	.short	0x010a
        /*0706*/ 	.byte	0x07
	.zero		1


	//   ....[96]....
        /*0708*/ 	.word	0x00004c40
        /*070c*/ 	.word	0x000000ff
        /*0710*/ 	.word	0x000000a8
        /*0714*/ 	.short	0x010a
        /*0716*/ 	.byte	0x07
	.zero		1


	//   ....[97]....
        /*0718*/ 	.word	0x00004c60
        /*071c*/ 	.word	0x000000ff
        /*0720*/ 	.word	0x000000b0
        /*0724*/ 	.short	0x010a
        /*0726*/ 	.byte	0x07
	.zero		1


	//   ....[98]....
        /*0728*/ 	.word	0x00004ca0
        /*072c*/ 	.word	0x00000000
        /*0730*/ 	.word	0x000000b8
        /*0734*/ 	.short	0x010a
        /*0736*/ 	.byte	0xff
	.zero		1


	//   ....[99]....
        /*0738*/ 	.word	0x00005000
        /*073c*/ 	.word	0x00000000
        /*0740*/ 	.word	0x000000d0
        /*0744*/ 	.short	0x010a
        /*0746*/ 	.byte	0xff
	.zero		1


	//   ....[100]....
        /*0748*/ 	.word	0x00005110
        /*074c*/ 	.word	0x00000000
        /*0750*/ 	.word	0x00000000
        /*0754*/ 	.short	0x0101
        /*0756*/ 	.byte	0xff
	.zero		1


	//   ....[101]....
        /*0758*/ 	.word	0x00005b70
        /*075c*/ 	.word	0x000000ff
        /*0760*/ 	.word	0x00000080
        /*0764*/ 	.short	0x010a
        /*0766*/ 	.byte	0x30
	.zero		1


	//   ....[102]....
        /*0768*/ 	.word	0x00005be0
        /*076c*/ 	.word	0x0000004f
        /*0770*/ 	.word	0x000000f0
        /*0774*/ 	.short	0x010a
        /*0776*/ 	.byte	0xff
	.zero		1


	//   ....[103]....
        /*0778*/ 	.word	0x00005c90
        /*077c*/ 	.word	0x000000ff
        /*0780*/ 	.word	0x00000080
        /*0784*/ 	.short	0x010a
        /*0786*/ 	.byte	0x30
	.zero		1


	//   ....[104]....
        /*0788*/ 	.word	0x00005d70
        /*078c*/ 	.word	0x0000004f
        /*0790*/ 	.word	0x000000f0
        /*0794*/ 	.short	0x010a
        /*0796*/ 	.byte	0xff
	.zero		1


	//   ....[105]....
        /*0798*/ 	.word	0x000064a0
        /*079c*/ 	.word	0x00000000
        /*07a0*/ 	.word	0x00000000
        /*07a4*/ 	.short	0x0101
        /*07a6*/ 	.byte	0xff
	.zero		1


	//   ....[106]....
        /*07a8*/ 	.word	0x000064b0
        /*07ac*/ 	.word	0x00000003
        /*07b0*/ 	.word	0x00000080
        /*07b4*/ 	.short	0x010a
        /*07b6*/ 	.byte	0xff
	.zero		1


	//   ....[107]....
        /*07b8*/ 	.word	0x00006570
        /*07bc*/ 	.word	0x00000003
        /*07c0*/ 	.word	0x00000080
        /*07c4*/ 	.short	0x010a
        /*07c6*/ 	.byte	0xff
	.zero		1


	//   ....[108]....
        /*07c8*/ 	.word	0x00006d20
        /*07cc*/ 	.word	0x00000026
        /*07d0*/ 	.word	0x00000000
        /*07d4*/ 	.short	0x0101
        /*07d6*/ 	.byte	0xff
	.zero		1


	//   ....[109]....
        /*07d8*/ 	.word	0x00006d40
        /*07dc*/ 	.word	0x00000053
        /*07e0*/ 	.word	0x00000080
        /*07e4*/ 	.short	0x010a
        /*07e6*/ 	.byte	0xff
	.zero		1


	//   ....[110]....
        /*07e8*/ 	.word	0x00006df0
        /*07ec*/ 	.word	0x00000053
        /*07f0*/ 	.word	0x00000080
        /*07f4*/ 	.short	0x010a
        /*07f6*/ 	.byte	0xff
	.zero		1


	//   ....[111]....
        /*07f8*/ 	.word	0x000075a0
        /*07fc*/ 	.word	0x00000026
        /*0800*/ 	.word	0x00000000
        /*0804*/ 	.short	0x0101
        /*0806*/ 	.byte	0xff
	.zero		1


	//   ....[112]....
        /*0808*/ 	.word	0x000075c0
        /*080c*/ 	.word	0x00000058
        /*0810*/ 	.word	0x00000080
        /*0814*/ 	.short	0x010a
        /*0816*/ 	.byte	0xff
	.zero		1


	//   ....[113]....
        /*0818*/ 	.word	0x00007670
        /*081c*/ 	.word	0x00000058
        /*0820*/ 	.word	0x00000080
        /*0824*/ 	.short	0x010a
        /*0826*/ 	.byte	0xff
	.zero		1


	//   ....[114]....
        /*0828*/ 	.word	0x000079b0
        /*082c*/ 	.word	0x000000ff
        /*0830*/ 	.word	0x00000000
        /*0834*/ 	.short	0x0101
        /*0836*/ 	.byte	0x05
	.zero		1


	//   ....[115]....
        /*0838*/ 	.word	0x00007e80
        /*083c*/ 	.word	0x00000002
        /*0840*/ 	.word	0x00000000
        /*0844*/ 	.short	0x0101
        /*0846*/ 	.byte	0xff
	.zero		1


	//   ....[116]....
        /*0848*/ 	.word	0x000080f0
        /*084c*/ 	.word	0x000000ff
        /*0850*/ 	.word	0x00000000
        /*0854*/ 	.short	0x0101
        /*0856*/ 	.byte	0x04
	.zero		1


	//   ....[117]....
        /*0858*/ 	.word	0x00008110
        /*085c*/ 	.word	0x00000003
        /*0860*/ 	.word	0x00000140
        /*0864*/ 	.short	0x010a
        /*0866*/ 	.byte	0xff
	.zero		1


	//   ....[118]....
        /*0868*/ 	.word	0x00008170
        /*086c*/ 	.word	0x00000002
        /*0870*/ 	.word	0x00000040
        /*0874*/ 	.short	0x010a
        /*0876*/ 	.byte	0xff
	.zero		1


	//   ....[119]....
        /*0878*/ 	.word	0x000081d0
        /*087c*/ 	.word	0x00000002
        /*0880*/ 	.word	0x00000040
        /*0884*/ 	.short	0x010a
        /*0886*/ 	.byte	0xff
	.zero		1


	//   ....[120]....
        /*0888*/ 	.word	0x00008220
        /*088c*/ 	.word	0x00000002
        /*0890*/ 	.word	0x000000d0
        /*0894*/ 	.short	0x010a
        /*0896*/ 	.byte	0xff
	.zero		1


	//   ....[121]....
        /*0898*/ 	.word	0x00008280
        /*089c*/ 	.word	0x00000000
        /*08a0*/ 	.word	0x00000000
        /*08a4*/ 	.short	0x010a
        /*08a6*/ 	.byte	0xff
	.zero		1


	//   ....[122]....
        /*08a8*/ 	.word	0x000082e0
        /*08ac*/ 	.word	0x00000000
        /*08b0*/ 	.word	0x00000000
        /*08b4*/ 	.short	0x010a
        /*08b6*/ 	.byte	0xff
	.zero		1


	//   ....[123]....
        /*08b8*/ 	.word	0x00008340
        /*08bc*/ 	.word	0x00000000
        /*08c0*/ 	.word	0x00000000
        /*08c4*/ 	.short	0x010a
        /*08c6*/ 	.byte	0xff
	.zero		1


	//   ....[124]....
        /*08c8*/ 	.word	0x000083a0
        /*08cc*/ 	.word	0x00000000
        /*08d0*/ 	.word	0x00000000
        /*08d4*/ 	.short	0x010a
        /*08d6*/ 	.byte	0xff
	.zero		1


	//   ....[125]....
        /*08d8*/ 	.word	0x00008400
        /*08dc*/ 	.word	0x00000000
        /*08e0*/ 	.word	0x00000000
        /*08e4*/ 	.short	0x010a
        /*08e6*/ 	.byte	0xff
	.zero		1


	//   ....[126]....
        /*08e8*/ 	.word	0x00008460
        /*08ec*/ 	.word	0x00000000
        /*08f0*/ 	.word	0x00000000
        /*08f4*/ 	.short	0x010a
        /*08f6*/ 	.byte	0xff
	.zero		1


	//   ....[127]....
        /*08f8*/ 	.word	0x000084c0
        /*08fc*/ 	.word	0x00000000
        /*0900*/ 	.word	0x00000000
        /*0904*/ 	.short	0x010a
        /*0906*/ 	.byte	0xff
	.zero		1


	//   ....[128]....
        /*0908*/ 	.word	0x00008510
        /*090c*/ 	.word	0x00000000
        /*0910*/ 	.word	0x00000130
        /*0914*/ 	.short	0x010a
        /*0916*/ 	.byte	0xff
	.zero		1


	//   ....[129]....
        /*0918*/ 	.word	0x00008570
        /*091c*/ 	.word	0x00000000
        /*0920*/ 	.word	0x000000e0
        /*0924*/ 	.short	0x010a
        /*0926*/ 	.byte	0xff
	.zero		1


	//   ....[130]....
        /*0928*/ 	.word	0x000085c0
        /*092c*/ 	.word	0x00000000
        /*0930*/ 	.word	0x000000d0
        /*0934*/ 	.short	0x010a
        /*0936*/ 	.byte	0xff
	.zero		1


	//   ....[131]....
        /*0938*/ 	.word	0x00008620
        /*093c*/ 	.word	0x00000000
        /*0940*/ 	.word	0x000000e0
        /*0944*/ 	.short	0x010a
        /*0946*/ 	.byte	0xff
	.zero		1


	//   ....[132]....
        /*0948*/ 	.word	0x00008670
        /*094c*/ 	.word	0x00000000
        /*0950*/ 	.word	0x000000d0
        /*0954*/ 	.short	0x010a
        /*0956*/ 	.byte	0xff
	.zero		1


	//   ....[133]....
        /*0958*/ 	.word	0x000086d0
        /*095c*/ 	.word	0x00000003
        /*0960*/ 	.word	0x00000110
        /*0964*/ 	.short	0x010a
        /*0966*/ 	.byte	0xff
	.zero		1


	//   ....[134]....
        /*0968*/ 	.word	0x00008730
        /*096c*/ 	.word	0x00000000
        /*0970*/ 	.word	0x00000000
        /*0974*/ 	.short	0x010a
        /*0976*/ 	.byte	0xff
	.zero		1


	//   ....[135]....
        /*0978*/ 	.word	0x00008790
        /*097c*/ 	.word	0x00000000
        /*0980*/ 	.word	0x00000000
        /*0984*/ 	.short	0x010a
        /*0986*/ 	.byte	0xff
	.zero		1


	//   ....[136]....
        /*0988*/ 	.word	0x000087f0
        /*098c*/ 	.word	0x00000000
        /*0990*/ 	.word	0x00000000
        /*0994*/ 	.short	0x010a
        /*0996*/ 	.byte	0xff
	.zero		1


	//   ....[137]....
        /*0998*/ 	.word	0x00008850
        /*099c*/ 	.word	0x00000000
        /*09a0*/ 	.word	0x00000000
        /*09a4*/ 	.short	0x010a
        /*09a6*/ 	.byte	0xff
	.zero		1


	//   ....[138]....
        /*09a8*/ 	.word	0x000088b0
        /*09ac*/ 	.word	0x00000000
        /*09b0*/ 	.word	0x00000000
        /*09b4*/ 	.short	0x010a
        /*09b6*/ 	.byte	0xff
	.zero		1


	//   ....[139]....
        /*09b8*/ 	.word	0x00008900
        /*09bc*/ 	.word	0x00000000
        /*09c0*/ 	.word	0x000000d0
        /*09c4*/ 	.short	0x010a
        /*09c6*/ 	.byte	0xff
	.zero		1


	//   ....[140]....
        /*09c8*/ 	.word	0x00008960
        /*09cc*/ 	.word	0x00000000
        /*09d0*/ 	.word	0x000000c8
        /*09d4*/ 	.short	0x010a
        /*09d6*/ 	.byte	0xff
	.zero		1


	//   ....[141]....
        /*09d8*/ 	.word	0x000089c0
        /*09dc*/ 	.word	0x00000003
        /*09e0*/ 	.word	0x000000a0
        /*09e4*/ 	.short	0x010a
        /*09e6*/ 	.byte	0xff
	.zero		1


	//   ....[142]....
        /*09e8*/ 	.word	0x00008a20
        /*09ec*/ 	.word	0x00000003
        /*09f0*/ 	.word	0x000000a8
        /*09f4*/ 	.short	0x010a
        /*09f6*/ 	.byte	0xff
	.zero		1


	//   ....[143]....
        /*09f8*/ 	.word	0x00008a80
        /*09fc*/ 	.word	0x00000003
        /*0a00*/ 	.word	0x000000b0
        /*0a04*/ 	.short	0x010a
        /*0a06*/ 	.byte	0xff
	.zero		1


	//   ....[144]....
        /*0a08*/ 	.word	0x00008ae0
        /*0a0c*/ 	.word	0x00000003
        /*0a10*/ 	.word	0x000000b8
        /*0a14*/ 	.short	0x010a
        /*0a16*/ 	.byte	0xff
	.zero		1


	//   ....[145]....
        /*0a18*/ 	.word	0x00008b40
        /*0a1c*/ 	.word	0x00000000
        /*0a20*/ 	.word	0x000000a0
        /*0a24*/ 	.short	0x010a
        /*0a26*/ 	.byte	0xff
	.zero		1


	//   ....[146]....
        /*0a28*/ 	.word	0x00008ba0
        /*0a2c*/ 	.word	0x00000000
        /*0a30*/ 	.word	0x000000a8
        /*0a34*/ 	.short	0x010a
        /*0a36*/ 	.byte	0xff
	.zero		1


	//   ....[147]....
        /*0a38*/ 	.word	0x00008c00
        /*0a3c*/ 	.word	0x00000000
        /*0a40*/ 	.word	0x000000b0
        /*0a44*/ 	.short	0x010a
        /*0a46*/ 	.byte	0xff
	.zero		1


	//   ....[148]....
        /*0a48*/ 	.word	0x00008c50
        /*0a4c*/ 	.word	0x00000000
        /*0a50*/ 	.word	0x000000d0
        /*0a54*/ 	.short	0x010a
        /*0a56*/ 	.byte	0xff
	.zero		1


	//   ....[149]....
        /*0a58*/ 	.word	0x00008cb0
        /*0a5c*/ 	.word	0x00000002
        /*0a60*/ 	.word	0x00000080
        /*0a64*/ 	.short	0x010a
        /*0a66*/ 	.byte	0xff
	.zero		1


	//   ....[150]....
        /*0a68*/ 	.word	0x00008d00
        /*0a6c*/ 	.word	0x0000004f
        /*0a70*/ 	.word	0x000000f0
        /*0a74*/ 	.short	0x010a
        /*0a76*/ 	.byte	0xff
	.zero		1


	//   ....[151]....
        /*0a78*/ 	.word	0x00008d50
        /*0a7c*/ 	.word	0x00000003
        /*0a80*/ 	.word	0x00000080
        /*0a84*/ 	.short	0x010a
        /*0a86*/ 	.byte	0xff
	.zero		1


	//   ....[152]....
        /*0a88*/ 	.word	0x00008da0
        /*0a8c*/ 	.word	0x00000053
        /*0a90*/ 	.word	0x00000080
        /*0a94*/ 	.short	0x010a
        /*0a96*/ 	.byte	0xff
	.zero		1


	//   ....[153]....
        /*0a98*/ 	.word	0x00008df0
        /*0a9c*/ 	.word	0x00000058
        /*0aa0*/ 	.word	0x00000080
        /*0aa4*/ 	.short	0x010a
        /*0aa6*/ 	.byte	0xff
	.zero		1


	//----- nvinfo : EIATTR_NUM_MBARRIERS
	.align		4
.L_47:
        /*0aa8*/ 	.byte	0x03, 0x38
        /*0aaa*/ 	.short	0x002a


	//----- nvinfo : EIATTR_EXIT_INSTR_OFFSETS
	.align		4
        /*0aac*/ 	.byte	0x04, 0x1c
        /*0aae*/ 	.short	(.L_49 - .L_48)


	//   ....[0]....
.L_48:
        /*0ab0*/ 	.word	0x000027d0


	//   ....[1]....
        /*0ab4*/ 	.word	0x00002cc0


	//   ....[2]....
        /*0ab8*/ 	.word	0x00002d20


	//   ....[3]....
        /*0abc*/ 	.word	0x00003c70


	//   ....[4]....
        /*0ac0*/ 	.word	0x00004cd0


	//   ....[5]....
        /*0ac4*/ 	.word	0x00004d10


	//   ....[6]....
        /*0ac8*/ 	.word	0x00007fe0


	//   ....[7]....
        /*0acc*/ 	.word	0x00008060


	//   ....[8]....
        /*0ad0*/ 	.word	0x00008090


	//   ....[9]....
        /*0ad4*/ 	.word	0x00008100


	//----- nvinfo : EIATTR_MAX_THREADS
	.align		4
.L_49:
        /*0ad8*/ 	.byte	0x04, 0x05
        /*0ada*/ 	.short	(.L_51 - .L_50)
.L_50:
        /*0adc*/ 	.word	0x00000100
        /*0ae0*/ 	.word	0x00000001
        /*0ae4*/ 	.word	0x00000001


	//----- nvinfo : EIATTR_CRS_STACK_SIZE
	.align		4
.L_51:
        /*0ae8*/ 	.byte	0x04, 0x1e
        /*0aea*/ 	.short	(.L_53 - .L_52)
.L_52:
        /*0aec*/ 	.word	0x00000000


	//----- nvinfo : EIATTR_CBANK_PARAM_SIZE
	.align		4
.L_53:
        /*0af0*/ 	.byte	0x03, 0x19
        /*0af2*/ 	.short	0x0800


	//----- nvinfo : EIATTR_PARAM_CBANK
	.align		4
        /*0af4*/ 	.byte	0x04, 0x0a
        /*0af6*/ 	.short	(.L_55 - .L_54)
	.align		4
.L_54:
        /*0af8*/ 	.word	index@(.nv.constant0._ZN7cutlass13device_kernelINS_4gemm6kernel13GemmUniversalIN4cute5tupleIJiiiiEEENS1_10collective13CollectiveMmaINS1_35MainloopSm100TmaUmmaWarpSpecializedILi8ELi2ELi4ENS5_IJNS4_1CILi1EEESB_SB_EEEEENS5_IJNSA_ILi64EEENSA_ILi128EEESE_EEENS_10bfloat16_tENS5_IJSB_llEEESH_NS5_IJlSB_lEEENS4_8TiledMMAINS4_8MMA_AtomIJNS4_20SM100_MMA_F16BF16_SSISH_SH_fLi64ELi128ELNS4_4UMMA5MajorE1ELSO_0ELNSN_7ScaleInE0ELSP_0EEEEEENS4_6LayoutISC_NS5_IJNSA_ILi0EEEST_ST_EEEEENS5_IJNS4_10UnderscoreESW_SW_EEEEENS4_13SM90_TMA_LOADENS4_14ComposedLayoutINS4_7SwizzleILi3ELi4ELi3EEENS4_18smem_ptr_flag_bitsILi16EEENSS_INS5_IJSE_NSA_ILi8EEEEEENS5_IJSB_SE_EEEEEEEvNS4_8identityESZ_NS10_IS12_S14_NSS_INS5_IJS15_SE_EEENS5_IJSE_SB_EEEEEEEvS1A_EENS_8epilogue10collective18CollectiveEpilogueINS1G_23Sm100TmaWarpSpecializedILi4ELi2ELi16ELb1ELb0EEEJSG_NS5_IJNSS_ISE_SB_EENSS_INSA_ILi32EEESB_EEEEESH_SJ_SH_SJ_NS1G_6fusion15FusionCallbacksIS1K_NS1P_17LinearCombinationISH_fSH_fLNS_15FloatRoundStyleE2EEESG_S1O_JEEENS4_5SM1004TMEM4LOAD26SM100_TMEM_LOAD_16dp256b4xESZ_NS10_INS11_ILi2ELi4ELi3EEES14_NSS_INS5_IJS15_S1M_EEENS5_IJS1M_SB_EEEEEEENS4_17SM75_U32x4_LDSM_NENS4_14SM90_TMA_STOREES23_NS4_17SM90_U32x4_STSM_NENS4_39AutoVectorizingCopyWithAssumedAlignmentILi128EEEEEEvvEEEEvNT_6ParamsE)
        /*0afc*/ 	.short	0x0380
        /*0afe*/ 	.short	0x0800


	//----- nvinfo : EIATTR_SW_WAR
	.align		4
.L_55:
        /*0b00*/ 	.byte	0x04, 0x36
        /*0b02*/ 	.short	(.L_57 - .L_56)
.L_56:
        /*0b04*/ 	.word	0x00000008
.L_57:


//--------------------- .nv.callgraph             --------------------------
	.section	.nv.callgraph,"",@"SHT_CUDA_CALLGRAPH"
	.align	4
	.sectionentsize	8
	.align		4
        /*0000*/ 	.word	0x00000000
	.align		4
        /*0004*/ 	.word	0xffffffff
	.align		4
        /*0008*/ 	.word	index@(_ZN7cutlass13device_kernelINS_4gemm6kernel13GemmUniversalIN4cute5tupleIJiiiiEEENS1_10collective13CollectiveMmaINS1_35MainloopSm100TmaUmmaWarpSpecializedILi8ELi2ELi4ENS5_IJNS4_1CILi1EEESB_SB_EEEEENS5_IJNSA_ILi64EEENSA_ILi128EEESE_EEENS_10bfloat16_tENS5_IJSB_llEEESH_NS5_IJlSB_lEEENS4_8TiledMMAINS4_8MMA_AtomIJNS4_20SM100_MMA_F16BF16_SSISH_SH_fLi64ELi128ELNS4_4UMMA5MajorE1ELSO_0ELNSN_7ScaleInE0ELSP_0EEEEEENS4_6LayoutISC_NS5_IJNSA_ILi0EEEST_ST_EEEEENS5_IJNS4_10UnderscoreESW_SW_EEEEENS4_13SM90_TMA_LOADENS4_14ComposedLayoutINS4_7SwizzleILi3ELi4ELi3EEENS4_18smem_ptr_flag_bitsILi16EEENSS_INS5_IJSE_NSA_ILi8EEEEEENS5_IJSB_SE_EEEEEEEvNS4_8identityESZ_NS10_IS12_S14_NSS_INS5_IJS15_SE_EEENS5_IJSE_SB_EEEEEEEvS1A_EENS_8epilogue10collective18CollectiveEpilogueINS1G_23Sm100TmaWarpSpecializedILi4ELi2ELi16ELb1ELb0EEEJSG_NS5_IJNSS_ISE_SB_EENSS_INSA_ILi32EEESB_EEEEESH_SJ_SH_SJ_NS1G_6fusion15FusionCallbacksIS1K_NS1P_17LinearCombinationISH_fSH_fLNS_15FloatRoundStyleE2EEESG_S1O_JEEENS4_5SM1004TMEM4LOAD26SM100_TMEM_LOAD_16dp256b4xESZ_NS10_INS11_ILi2ELi4ELi3EEES14_NSS_INS5_IJS15_S1M_EEENS5_IJS1M_SB_EEEEEEENS4_17SM75_U32x4_LDSM_NENS4_14SM90_TMA_STOREES23_NS4_17SM90_U32x4_STSM_NENS4_39AutoVectorizingCopyWithAssumedAlignmentILi128EEEEEEvvEEEEvNT_6ParamsE)
	.align		4
        /*000c*/ 	.word	index@(__assertfail)
	.align		4
        /*0010*/ 	.word	0x00000000
	.align		4
        /*0014*/ 	.word	0xfffffffe
	.align		4
        /*0018*/ 	.word	0x00000000
	.align		4
        /*001c*/ 	.word	0xfffffffd
	.align		4
        /*0020*/ 	.word	0x00000000
	.align		4
        /*0024*/ 	.word	0xfffffffc


//--------------------- .nv.constant4             --------------------------
	.section	.nv.constant4,"a",@progbits
	.align	8
	.align		8
.nv.constant4:
        /*0000*/ 	.dword	__assertfail
	.align		8
        /*0008*/ 	.dword	__unnamed_1
	.align		8
        /*0010*/ 	.dword	__unnamed_2
	.align		8
        /*0018*/ 	.dword	_ZN40_INTERNAL_8844bc33_4_k_cu_57ba601e_302764cuda3std3__45__cpo5beginE
	.align		8
        /*0020*/ 	.dword	_ZN40_INTERNAL_8844bc33_4_k_cu_57ba601e_302764cuda3std3__45__cpo3endE
	.align		8
        /*0028*/ 	.dword	_ZN40_INTERNAL_8844bc33_4_k_cu_57ba601e_302764cuda3std3__45__cpo6cbeginE
	.align		8
        /*0030*/ 	.dword	_ZN40_INTERNAL_8844bc33_4_k_cu_57ba601e_302764cuda3std3__45__cpo4cendE
	.align		8
        /*0038*/ 	.dword	_ZN40_INTERNAL_8844bc33_4_k_cu_57ba601e_302764cuda3std3__442_GLOBAL__N__8844bc33_4_k_cu_57ba601e_302766ignoreE
	.align		8
        /*0040*/ 	.dword	_ZN40_INTERNAL_8844bc33_4_k_cu_57ba601e_302764cuda3std3__419piecewise_constructE
	.align		8
        /*0048*/ 	.dword	_ZN40_INTERNAL_8844bc33_4_k_cu_57ba601e_302764cuda3std3__48in_placeE
	.align		8
        /*0050*/ 	.dword	_ZN40_INTERNAL_8844bc33_4_k_cu_57ba601e_302764cuda3std6ranges3__45__cpo4swapE
	.align		8
        /*0058*/ 	.dword	_ZN40_INTERNAL_8844bc33_4_k_cu_57ba601e_302764cuda3std6ranges3__45__cpo9iter_moveE
	.align		8
        /*0060*/ 	.dword	_ZN40_INTERNAL_8844bc33_4_k_cu_57ba601e_302764cute7productE
	.align		8
        /*0068*/ 	.dword	_ZN40_INTERNAL_8844bc33_4_k_cu_57ba601e_302764cute1_E
	.align		8
        /*0070*/ 	.dword	$str$25
	.align		8
        /*0078*/ 	.dword	$str$26
	.align		8
        /*0080*/ 	.dword	$str$27
	.align		8
        /*0088*/ 	.dword	$str$28


//--------------------- .text._ZN7cutlass13device_kernelINS_4gemm6kernel13GemmUniversalIN4cute5tupleIJiiiiEEENS1_10collective13CollectiveMmaINS1_35MainloopSm100TmaUmmaWarpSpecializedILi8ELi2ELi4ENS5_IJNS4_1CILi1EEESB_SB_EEEEENS5_IJNSA_ILi64EEENSA_ILi128EEESE_EEENS_10bfloat16_tENS5_IJSB_llEEESH_NS5_IJlSB_lEEENS4_8TiledMMAINS4_8MMA_AtomIJNS4_20SM100_MMA_F16BF16_SSISH_SH_fLi64ELi128ELNS4_4UMMA5MajorE1ELSO_0ELNSN_7ScaleInE0ELSP_0EEEEEENS4_6LayoutISC_NS5_IJNSA_ILi0EEEST_ST_EEEEENS5_IJNS4_10UnderscoreESW_SW_EEEEENS4_13SM90_TMA_LOADENS4_14ComposedLayoutINS4_7SwizzleILi3ELi4ELi3EEENS4_18smem_ptr_flag_bitsILi16EEENSS_INS5_IJSE_NSA_ILi8EEEEEENS5_IJSB_SE_EEEEEEEvNS4_8identityESZ_NS10_IS12_S14_NSS_INS5_IJS15_SE_EEENS5_IJSE_SB_EEEEEEEvS1A_EENS_8epilogue10collective18CollectiveEpilogueINS1G_23Sm100TmaWarpSpecializedILi4ELi2ELi16ELb1ELb0EEEJSG_NS5_IJNSS_ISE_SB_EENSS_INSA_ILi32EEESB_EEEEESH_SJ_SH_SJ_NS1G_6fusion15FusionCallbacksIS1K_NS1P_17LinearCombinationISH_fSH_fLNS_15FloatRoundStyleE2EEESG_S1O_JEEENS4_5SM1004TMEM4LOAD26SM100_TMEM_LOAD_16dp256b4xESZ_NS10_INS11_ILi2ELi4ELi3EEES14_NSS_INS5_IJS15_S1M_EEENS5_IJS1M_SB_EEEEEEENS4_17SM75_U32x4_LDSM_NENS4_14SM90_TMA_STOREES23_NS4_17SM90_U32x4_STSM_NENS4_39AutoVectorizingCopyWithAssumedAlignmentILi128EEEEEEvvEEEEvNT_6ParamsE --------------------------
	.section	.text._ZN7cutlass13device_kernelINS_4gemm6kernel13GemmUniversalIN4cute5tupleIJiiiiEEENS1_10collective13CollectiveMmaINS1_35MainloopSm100TmaUmmaWarpSpecializedILi8ELi2ELi4ENS5_IJNS4_1CILi1EEESB_SB_EEEEENS5_IJNSA_ILi64EEENSA_ILi128EEESE_EEENS_10bfloat16_tENS5_IJSB_llEEESH_NS5_IJlSB_lEEENS4_8TiledMMAINS4_8MMA_AtomIJNS4_20SM100_MMA_F16BF16_SSISH_SH_fLi64ELi128ELNS4_4UMMA5MajorE1ELSO_0ELNSN_7ScaleInE0ELSP_0EEEEEENS4_6LayoutISC_NS5_IJNSA_ILi0EEEST_ST_EEEEENS5_IJNS4_10UnderscoreESW_SW_EEEEENS4_13SM90_TMA_LOADENS4_14ComposedLayoutINS4_7SwizzleILi3ELi4ELi3EEENS4_18smem_ptr_flag_bitsILi16EEENSS_INS5_IJSE_NSA_ILi8EEEEEENS5_IJSB_SE_EEEEEEEvNS4_8identityESZ_NS10_IS12_S14_NSS_INS5_IJS15_SE_EEENS5_IJSE_SB_EEEEEEEvS1A_EENS_8epilogue10collective18CollectiveEpilogueINS1G_23Sm100TmaWarpSpecializedILi4ELi2ELi16ELb1ELb0EEEJSG_NS5_IJNSS_ISE_SB_EENSS_INSA_ILi32EEESB_EEEEESH_SJ_SH_SJ_NS1G_6fusion15FusionCallbacksIS1K_NS1P_17LinearCombinationISH_fSH_fLNS_15FloatRoundStyleE2EEESG_S1O_JEEENS4_5SM1004TMEM4LOAD26SM100_TMEM_LOAD_16dp256b4xESZ_NS10_INS11_ILi2ELi4ELi3EEES14_NSS_INS5_IJS15_S1M_EEENS5_IJS1M_SB_EEEEEEENS4_17SM75_U32x4_LDSM_NENS4_14SM90_TMA_STOREES23_NS4_17SM90_U32x4_STSM_NENS4_39AutoVectorizingCopyWithAssumedAlignmentILi128EEEEEEvvEEEEvNT_6ParamsE,"ax",@progbits
	.align	128
.text._ZN7cutlass13device_kernelINS_4gemm6kernel13GemmUniversalIN4cute5tupleIJiiiiEEENS1_10collective13CollectiveMmaINS1_35MainloopSm100TmaUmmaWarpSpecializedILi8ELi2ELi4ENS5_IJNS4_1CILi1EEESB_SB_EEEEENS5_IJNSA_ILi64EEENSA_ILi128EEESE_EEENS_10bfloat16_tENS5_IJSB_llEEESH_NS5_IJlSB_lEEENS4_8TiledMMAINS4_8MMA_AtomIJNS4_20SM100_MMA_F16BF16_SSISH_SH_fLi64ELi128ELNS4_4UMMA5MajorE1ELSO_0ELNSN_7ScaleInE0ELSP_0EEEEEENS4_6LayoutISC_NS5_IJNSA_ILi0EEEST_ST_EEEEENS5_IJNS4_10UnderscoreESW_SW_EEEEENS4_13SM90_TMA_LOADENS4_14ComposedLayoutINS4_7SwizzleILi3ELi4ELi3EEENS4_18smem_ptr_flag_bitsILi16EEENSS_INS5_IJSE_NSA_ILi8EEEEEENS5_IJSB_SE_EEEEEEEvNS4_8identityESZ_NS10_IS12_S14_NSS_INS5_IJS15_SE_EEENS5_IJSE_SB_EEEEEEEvS1A_EENS_8epilogue10collective18CollectiveEpilogueINS1G_23Sm100TmaWarpSpecializedILi4ELi2ELi16ELb1ELb0EEEJSG_NS5_IJNSS_ISE_SB_EENSS_INSA_ILi32EEESB_EEEEESH_SJ_SH_SJ_NS1G_6fusion15FusionCallbacksIS1K_NS1P_17LinearCombinationISH_fSH_fLNS_15FloatRoundStyleE2EEESG_S1O_JEEENS4_5SM1004TMEM4LOAD26SM100_TMEM_LOAD_16dp256b4xESZ_NS10_INS11_ILi2ELi4ELi3EEES14_NSS_INS5_IJS15_S1M_EEENS5_IJS1M_SB_EEEEEEENS4_17SM75_U32x4_LDSM_NENS4_14SM90_TMA_STOREES23_NS4_17SM90_U32x4_STSM_NENS4_39AutoVectorizingCopyWithAssumedAlignmentILi128EEEEEEvvEEEEvNT_6ParamsE:
        .type           _ZN7cutlass13device_kernelINS_4gemm6kernel13GemmUniversalIN4cute5tupleIJiiiiEEENS1_10collective13CollectiveMmaINS1_35MainloopSm100TmaUmmaWarpSpecializedILi8ELi2ELi4ENS5_IJNS4_1CILi1EEESB_SB_EEEEENS5_IJNSA_ILi64EEENSA_ILi128EEESE_EEENS_10bfloat16_tENS5_IJSB_llEEESH_NS5_IJlSB_lEEENS4_8TiledMMAINS4_8MMA_AtomIJNS4_20SM100_MMA_F16BF16_SSISH_SH_fLi64ELi128ELNS4_4UMMA5MajorE1ELSO_0ELNSN_7ScaleInE0ELSP_0EEEEEENS4_6LayoutISC_NS5_IJNSA_ILi0EEEST_ST_EEEEENS5_IJNS4_10UnderscoreESW_SW_EEEEENS4_13SM90_TMA_LOADENS4_14ComposedLayoutINS4_7SwizzleILi3ELi4ELi3EEENS4_18smem_ptr_flag_bitsILi16EEENSS_INS5_IJSE_NSA_ILi8EEEEEENS5_IJSB_SE_EEEEEEEvNS4_8identityESZ_NS10_IS12_S14_NSS_INS5_IJS15_SE_EEENS5_IJSE_SB_EEEEEEEvS1A_EENS_8epilogue10collective18CollectiveEpilogueINS1G_23Sm100TmaWarpSpecializedILi4ELi2ELi16ELb1ELb0EEEJSG_NS5_IJNSS_ISE_SB_EENSS_INSA_ILi32EEESB_EEEEESH_SJ_SH_SJ_NS1G_6fusion15FusionCallbacksIS1K_NS1P_17LinearCombinationISH_fSH_fLNS_15FloatRoundStyleE2EEESG_S1O_JEEENS4_5SM1004TMEM4LOAD26SM100_TMEM_LOAD_16dp256b4xESZ_NS10_INS11_ILi2ELi4ELi3EEES14_NSS_INS5_IJS15_S1M_EEENS5_IJS1M_SB_EEEEEEENS4_17SM75_U32x4_LDSM_NENS4_14SM90_TMA_STOREES23_NS4_17SM90_U32x4_STSM_NENS4_39AutoVectorizingCopyWithAssumedAlignmentILi128EEEEEEvvEEEEvNT_6ParamsE,@function
        .size           _ZN7cutlass13device_kernelINS_4gemm6kernel13GemmUniversalIN4cute5tupleIJiiiiEEENS1_10collective13CollectiveMmaINS1_35MainloopSm100TmaUmmaWarpSpecializedILi8ELi2ELi4ENS5_IJNS4_1CILi1EEESB_SB_EEEEENS5_IJNSA_ILi64EEENSA_ILi128EEESE_EEENS_10bfloat16_tENS5_IJSB_llEEESH_NS5_IJlSB_lEEENS4_8TiledMMAINS4_8MMA_AtomIJNS4_20SM100_MMA_F16BF16_SSISH_SH_fLi64ELi128ELNS4_4UMMA5MajorE1ELSO_0ELNSN_7ScaleInE0ELSP_0EEEEEENS4_6LayoutISC_NS5_IJNSA_ILi0EEEST_ST_EEEEENS5_IJNS4_10UnderscoreESW_SW_EEEEENS4_13SM90_TMA_LOADENS4_14ComposedLayoutINS4_7SwizzleILi3ELi4ELi3EEENS4_18smem_ptr_flag_bitsILi16EEENSS_INS5_IJSE_NSA_ILi8EEEEEENS5_IJSB_SE_EEEEEEEvNS4_8identityESZ_NS10_IS12_S14_NSS_INS5_IJS15_SE_EEENS5_IJSE_SB_EEEEEEEvS1A_EENS_8epilogue10collective18CollectiveEpilogueINS1G_23Sm100TmaWarpSpecializedILi4ELi2ELi16ELb1ELb0EEEJSG_NS5_IJNSS_ISE_SB_EENSS_INSA_ILi32EEESB_EEEEESH_SJ_SH_SJ_NS1G_6fusion15FusionCallbacksIS1K_NS1P_17LinearCombinationISH_fSH_fLNS_15FloatRoundStyleE2EEESG_S1O_JEEENS4_5SM1004TMEM4LOAD26SM100_TMEM_LOAD_16dp256b4xESZ_NS10_INS11_ILi2ELi4ELi3EEES14_NSS_INS5_IJS15_S1M_EEENS5_IJS1M_SB_EEEEEEENS4_17SM75_U32x4_LDSM_NENS4_14SM90_TMA_STOREES23_NS4_17SM90_U32x4_STSM_NENS4_39AutoVectorizingCopyWithAssumedAlignmentILi128EEEEEEvvEEEEvNT_6ParamsE,(.L_x_188 - _ZN7cutlass13device_kernelINS_4gemm6kernel13GemmUniversalIN4cute5tupleIJiiiiEEENS1_10collective13CollectiveMmaINS1_35MainloopSm100TmaUmmaWarpSpecializedILi8ELi2ELi4ENS5_IJNS4_1CILi1EEESB_SB_EEEEENS5_IJNSA_ILi64EEENSA_ILi128EEESE_EEENS_10bfloat16_tENS5_IJSB_llEEESH_NS5_IJlSB_lEEENS4_8TiledMMAINS4_8MMA_AtomIJNS4_20SM100_MMA_F16BF16_SSISH_SH_fLi64ELi128ELNS4_4UMMA5MajorE1ELSO_0ELNSN_7ScaleInE0ELSP_0EEEEEENS4_6LayoutISC_NS5_IJNSA_ILi0EEEST_ST_EEEEENS5_IJNS4_10UnderscoreESW_SW_EEEEENS4_13SM90_TMA_LOADENS4_14ComposedLayoutINS4_7SwizzleILi3ELi4ELi3EEENS4_18smem_ptr_flag_bitsILi16EEENSS_INS5_IJSE_NSA_ILi8EEEEEENS5_IJSB_SE_EEEEEEEvNS4_8identityESZ_NS10_IS12_S14_NSS_INS5_IJS15_SE_EEENS5_IJSE_SB_EEEEEEEvS1A_EENS_8epilogue10collective18CollectiveEpilogueINS1G_23Sm100TmaWarpSpecializedILi4ELi2ELi16ELb1ELb0EEEJSG_NS5_IJNSS_ISE_SB_EENSS_INSA_ILi32EEESB_EEEEESH_SJ_SH_SJ_NS1G_6fusion15FusionCallbacksIS1K_NS1P_17LinearCombinationISH_fSH_fLNS_15FloatRoundStyleE2EEESG_S1O_JEEENS4_5SM1004TMEM4LOAD26SM100_TMEM_LOAD_16dp256b4xESZ_NS10_INS11_ILi2ELi4ELi3EEES14_NSS_INS5_IJS15_S1M_EEENS5_IJS1M_SB_EEEEEEENS4_17SM75_U32x4_LDSM_NENS4_14SM90_TMA_STOREES23_NS4_17SM90_U32x4_STSM_NENS4_39AutoVectorizingCopyWithAssumedAlignmentILi128EEEEEEvvEEEEvNT_6ParamsE)
        .other          _ZN7cutlass13device_kernelINS_4gemm6kernel13GemmUniversalIN4cute5tupleIJiiiiEEENS1_10collective13CollectiveMmaINS1_35MainloopSm100TmaUmmaWarpSpecializedILi8ELi2ELi4ENS5_IJNS4_1CILi1EEESB_SB_EEEEENS5_IJNSA_ILi64EEENSA_ILi128EEESE_EEENS_10bfloat16_tENS5_IJSB_llEEESH_NS5_IJlSB_lEEENS4_8TiledMMAINS4_8MMA_AtomIJNS4_20SM100_MMA_F16BF16_SSISH_SH_fLi64ELi128ELNS4_4UMMA5MajorE1ELSO_0ELNSN_7ScaleInE0ELSP_0EEEEEENS4_6LayoutISC_NS5_IJNSA_ILi0EEEST_ST_EEEEENS5_IJNS4_10UnderscoreESW_SW_EEEEENS4_13SM90_TMA_LOADENS4_14ComposedLayoutINS4_7SwizzleILi3ELi4ELi3EEENS4_18smem_ptr_flag_bitsILi16EEENSS_INS5_IJSE_NSA_ILi8EEEEEENS5_IJSB_SE_EEEEEEEvNS4_8identityESZ_NS10_IS12_S14_NSS_INS5_IJS15_SE_EEENS5_IJSE_SB_EEEEEEEvS1A_EENS_8epilogue10collective18CollectiveEpilogueINS1G_23Sm100TmaWarpSpecializedILi4ELi2ELi16ELb1ELb0EEEJSG_NS5_IJNSS_ISE_SB_EENSS_INSA_ILi32EEESB_EEEEESH_SJ_SH_SJ_NS1G_6fusion15FusionCallbacksIS1K_NS1P_17LinearCombinationISH_fSH_fLNS_15FloatRoundStyleE2EEESG_S1O_JEEENS4_5SM1004TMEM4LOAD26SM100_TMEM_LOAD_16dp256b4xESZ_NS10_INS11_ILi2ELi4ELi3EEES14_NSS_INS5_IJS15_S1M_EEENS5_IJS1M_SB_EEEEEEENS4_17SM75_U32x4_LDSM_NENS4_14SM90_TMA_STOREES23_NS4_17SM90_U32x4_STSM_NENS4_39AutoVectorizingCopyWithAssumedAlignmentILi128EEEEEEvvEEEEvNT_6ParamsE,@"STO_CUDA_ENTRY STV_DEFAULT"
_ZN7cutlass13device_kernelINS_4gemm6kernel13GemmUniversalIN4cute5tupleIJiiiiEEENS1_10collective13CollectiveMmaINS1_35MainloopSm100TmaUmmaWarpSpecializedILi8ELi2ELi4ENS5_IJNS4_1CILi1EEESB_SB_EEEEENS5_IJNSA_ILi64EEENSA_ILi128EEESE_EEENS_10bfloat16_tENS5_IJSB_llEEESH_NS5_IJlSB_lEEENS4_8TiledMMAINS4_8MMA_AtomIJNS4_20SM100_MMA_F16BF16_SSISH_SH_fLi64ELi128ELNS4_4UMMA5MajorE1ELSO_0ELNSN_7ScaleInE0ELSP_0EEEEEENS4_6LayoutISC_NS5_IJNSA_ILi0EEEST_ST_EEEEENS5_IJNS4_10UnderscoreESW_SW_EEEEENS4_13SM90_TMA_LOADENS4_14ComposedLayoutINS4_7SwizzleILi3ELi4ELi3EEENS4_18smem_ptr_flag_bitsILi16EEENSS_INS5_IJSE_NSA_ILi8EEEEEENS5_IJSB_SE_EEEEEEEvNS4_8identityESZ_NS10_IS12_S14_NSS_INS5_IJS15_SE_EEENS5_IJSE_SB_EEEEEEEvS1A_EENS_8epilogue10collective18CollectiveEpilogueINS1G_23Sm100TmaWarpSpecializedILi4ELi2ELi16ELb1ELb0EEEJSG_NS5_IJNSS_ISE_SB_EENSS_INSA_ILi32EEESB_EEEEESH_SJ_SH_SJ_NS1G_6fusion15FusionCallbacksIS1K_NS1P_17LinearCombinationISH_fSH_fLNS_15FloatRoundStyleE2EEESG_S1O_JEEENS4_5SM1004TMEM4LOAD26SM100_TMEM_LOAD_16dp256b4xESZ_NS10_INS11_ILi2ELi4ELi3EEES14_NSS_INS5_IJS15_S1M_EEENS5_IJS1M_SB_EEEEEEENS4_17SM75_U32x4_LDSM_NENS4_14SM90_TMA_STOREES23_NS4_17SM90_U32x4_STSM_NENS4_39AutoVectorizingCopyWithAssumedAlignmentILi128EEEEEEvvEEEEvNT_6ParamsE:
[----:B------:R-:W1:Y:S01]  /*0000*/  LDC R1, c[0x0][0x37c] ;  /* 0x0000df00ff017b82 */ /* 0x000e620000000800 */
[----:B------:R-:W2:Y:S01]  /*0010*/  S2R R72, SR_TID.X ;  /* 0x0000000000487919 */ /* 0x000ea20000002100 */
[----:B------:R-:W3:Y:S01]  /*0020*/  LDCU.64 UR4, c[0x0][0x890] ;  /* 0x00011200ff0477ac */ /* 0x000ee20008000a00 */
[----:B------:R-:W-:Y:S02]  /*0030*/  PRMT R59, RZ, 0x7610, R59 ;  /* 0x00007610ff3b7816 */ /* 0x000fe4000000003b */
[----:B------:R-:W-:Y:S01]  /*0040*/  ELECT P5, URZ, PT ;  /* 0x0000000000ff782f */ /* 0x000fe200038a0000 */
[----:B------:R-:W4:Y:S01]  /*0050*/  LDCU.64 UR46, c[0x0][0x358] ;  /* 0x00006b00ff2e77ac */ /* 0x000f220008000a00 */
[----:B---3--:R-:W-:-:S04]  /*0060*/  UISETP.NE.U32.AND UP0, UPT, UR4, URZ, UPT ;  /* 0x000000ff0400728c */ /* 0x008fc8000bf05070 */
[----:B------:R-:W-:Y:S01]  /*0070*/  UISETP.NE.AND.EX UP0, UPT, UR5, URZ, UPT, UP0 ;  /* 0x000000ff0500728c */ /* 0x000fe2000bf05300 */
[----:B--2---:R-:W-:-:S05]  /*0080*/  SHF.R.U32.HI R65, RZ, 0x5, R72 ;  /* 0x00000005ff417819 */ /* 0x004fca0000011648 */
[----:B------:R-:W2:Y:S02]  /*0090*/  SHFL.IDX PT, R0, R65, RZ, 0x1f ;  /* 0x00001fff41007589 */ /* 0x000ea400000e0000 */
[----:B--2---:R-:W-:Y:S01]  /*00a0*/  R2UR UR8, R0 ;  /* 0x00000000000872ca */ /* 0x004fe200000e0000 */
[----:B-1--4-:R-:W-:-:S14]  /*00b0*/  BRA.U UP0, `(.L_x_0) ;  /* 0x00000001002c7547 */ /* 0x012fdc000b800000 */
[----:B------:R-:W1:Y:S02]  /*00c0*/  LDCU.64 UR6, c[0x0][0x888] ;  /* 0x00011100ff0677ac */ /* 0x000e640008000a00 */
[----:B-1----:R-:W-:-:S04]  /*00d0*/  UISETP.NE.U32.AND UP0, UPT, UR6, URZ, UPT ;  /* 0x000000ff0600728c */ /* 0x002fc8000bf05070 */
[----:B------:R-:W-:-:S09]  /*00e0*/  UISETP.NE.AND.EX UP0, UPT, UR7, URZ, UPT, UP0 ;  /* 0x000000ff0700728c */ /* 0x000fd2000bf05300 */
[----:B------:R-:W-:Y:S05]  /*00f0*/  BRA.U !UP0, `(.L_x_1) ;  /* 0x0000000108107547 */ /* 0x000fea000b800000 */
[----:B------:R-:W1:Y:S02]  /*0100*/  LDC.64 R2, c[0x0][0x888] ;  /* 0x00022200ff027b82 */ /* 0x000e640000000a00 */
[----:B-1----:R1:W5:Y:S01]  /*0110*/  LDG.E R35, desc[UR46][R2.64] ;  /* 0x0000002e02237981 */ /* 0x002362000c1e1900 */
[----:B------:R-:W-:Y:S01]  /*0120*/  HFMA2 R59, -RZ, RZ, 0, 5.9604644775390625e-08 ;  /* 0x00000001ff3b7431 */ /* 0x000fe200000001ff */
[----:B------:R-:W-:Y:S05]  /*0130*/  BRA `(.L_x_0) ;  /* 0x00000000000c7947 */ /* 0x000fea0003800000 */
.L_x_1:
[----:B------:R-:W1:Y:S01]  /*0140*/  LDCU UR6, c[0x0][0x880] ;  /* 0x00011000ff0677ac */ /* 0x000e620008000800 */
[----:B------:R-:W-:Y:S01]  /*0150*/  HFMA2 R59, -RZ, RZ, 0, 5.9604644775390625e-08 ;  /* 0x00000001ff3b7431 */ /* 0x000fe200000001ff */
[----:B-1----:R-:W-:-:S07]  /*0160*/  MOV R35, UR6 ;  /* 0x0000000600237c02 */ /* 0x002fce0008000f00 */
.L_x_0:
[----:B------:R-:W2:Y:S02]  /*0170*/  LDCU.64 UR6, c[0x0][0x8b0] ;  /* 0x00011600ff0677ac */ /* 0x000ea40008000a00 */
[----:B--2---:R-:W-:-:S04]  /*0180*/  UISETP.NE.U32.AND UP0, UPT, UR6, URZ, UPT ;  /* 0x000000ff0600728c */ /* 0x004fc8000bf05070 */
[----:B------:R-:W-:-:S09]  /*0190*/  UISETP.NE.AND.EX UP0, UPT, UR7, URZ, UPT, UP0 ;  /* 0x000000ff0700728c */ /* 0x000fd2000bf05300 */
[----:B------:R-:W-:Y:S05]  /*01a0*/  BRA.U UP0, `(.L_x_2) ;  /* 0x0000000100247547 */ /* 0x000fea000b800000 */
[----:B------:R-:W2:Y:S02]  /*01b0*/  LDCU.64 UR6, c[0x0][0x8a8] ;  /* 0x00011500ff0677ac */ /* 0x000ea40008000a00 */
[----:B--2---:R-:W-:-:S04]  /*01c0*/  UISETP.NE.U32.AND UP0, UPT, UR6, URZ, UPT ;  /* 0x000000ff0600728c */ /* 0x004fc8000bf05070 */
[----:B------:R-:W-:-:S09]  /*01d0*/  UISETP.NE.AND.EX UP0, UPT, UR7, URZ, UPT, UP0 ;  /* 0x000000ff0700728c */ /* 0x000fd2000bf05300 */
[----:B------:R-:W-:Y:S05]  /*01e0*/  BRA.U !UP0, `(.L_x_3) ;  /* 0x00000001080c7547 */ /* 0x000fea000b800000 */
[----:B-1----:R-:W1:Y:S02]  /*01f0*/  LDC.64 R2, c[0x0][0x8a8] ;  /* 0x00022a00ff027b82 */ /* 0x002e640000000a00 */
[----:B-1----:R2:W5:Y:S01]  /*0200*/  LDG.E R33, desc[UR46][R2.64] ;  /* 0x0000002e02217981 */ /* 0x002562000c1e1900 */
[----:B------:R-:W-:Y:S05]  /*0210*/  BRA `(.L_x_2) ;  /* 0x0000000000087947 */ /* 0x000fea0003800000 */
.L_x_3:
[----:B------:R-:W2:Y:S02]  /*0220*/  LDCU UR6, c[0x0][0x8a0] ;  /* 0x00011400ff0677ac */ /* 0x000ea40008000800 */
[----:B--2---:R-:W-:Y:S02]  /*0230*/  MOV R33, UR6 ;  /* 0x0000000600217c02 */ /* 0x004fe40008000f00 */
.L_x_2:
[----:B------:R-:W-:Y:S01]  /*0240*/  IMAD.U32 R0, RZ, RZ, UR8 ;  /* 0x00000008ff007e24 */ /* 0x000fe2000f8e00ff */
[----:B------:R-:W-:Y:S04]  /*0250*/  BSSY.RECONVERGENT B0, `(.L_x_4) ;  /* 0x000000c000007945 */ /* 0x000fe80003800200 */
[C---:B------:R-:W-:Y:S02]  /*0260*/  ISETP.NE.OR P1, PT, R0.reuse, 0x1, !P5 ;  /* 0x000000010000780c */ /* 0x040fe40006f25670 */
[----:B------:R-:W-:-:S11]  /*0270*/  ISETP.NE.OR P0, PT, R0, 0x3, !P5 ;  /* 0x000000030000780c */ /* 0x000fd60006f05670 */
[----:B------:R-:W-:Y:S05]  /*0280*/  @P1 BRA `(.L_x_5) ;  /* 0x0000000000201947 */ /* 0x000fea0003800000 */
[----:B------:R-:W3:Y:S02]  /*0290*/  LDCU.64 UR6, c[0x0][0x348] ;  /* 0x00006900ff0677ac */ /* 0x000ee40008000a00 */
[----:B---3--:R-:W-:Y:S02]  /*02a0*/  UIADD3 UR10, UP1, UPT, UR6, 0x80, URZ ;  /* 0x00000080060a7890 */ /* 0x008fe4000ff3e0ff */
[----:B------:R-:W-:Y:S02]  /*02b0*/  UIADD3 UR6, UP0, UPT, UR6, 0x180, URZ ;  /* 0x0000018006067890 */ /* 0x000fe4000ff1e0ff */
[----:B------:R-:W-:Y:S02]  /*02c0*/  UIADD3.X UR11, UPT, UPT, URZ, UR7, URZ, UP1, !UPT ;  /* 0x00000007ff0b7290 */ /* 0x000fe40008ffe4ff */
[----:B------:R-:W-:-:S07]  /*02d0*/  UIADD3.X UR7, UPT, UPT, URZ, UR7, URZ, UP0, !UPT ;  /* 0x00000007ff077290 */ /* 0x000fce00087fe4ff */
[----:B------:R3:W-:Y:S02]  /*02e0*/  UTMACCTL.PF [UR10] ;  /* 0x000000000a0079b9 */ /* 0x0007e40008040000 */
[----:B------:R3:W-:Y:S02]  /*02f0*/  UTMACCTL.PF [UR6] ;  /* 0x00000000060079b9 */ /* 0x0007e40008040000 */
[----:B---3--:R-:W-:Y:S01]  /*0300*/  NOP ;  /* 0x0000000000007918 */ /* 0x008fe20000000000 */
.L_x_5:
[----:B------:R-:W-:Y:S05]  /*0310*/  BSYNC.RECONVERGENT B0 ;  /* 0x0000000000007941 */ /* 0x000fea0003800200 */
.L_x_4:
[----:B------:R-:W-:Y:S04]  /*0320*/  BSSY.RECONVERGENT B0, `(.L_x_6) ;  /* 0x000000a000007945 */ /* 0x000fe80003800200 */
        /* <DEDUP_REMOVED lines=9> */
.L_x_7:
[----:B------:R-:W-:Y:S05]  /*03c0*/  BSYNC.RECONVERGENT B0 ;  /* 0x0000000000007941 */ /* 0x000fea0003800200 */
.L_x_6:
[----:B------:R-:W3:Y:S01]  /*03d0*/  LDCU.64 UR6, c[0x0][0x888] ;  /* 0x00011100ff0677ac */ /* 0x000ee20008000a00 */
[----:B------:R-:W-:Y:S02]  /*03e0*/  UISETP.EQ.U32.AND UP1, UPT, UR4, URZ, UPT ;  /* 0x000000ff0400728c */ /* 0x000fe4000bf22070 */
[----:B------:R-:W-:Y:S02]  /*03f0*/  UPLOP3.LUT UP2, UPT, UPT, UPT, UPT, 0x80, 0x8 ;  /* 0x000000000008789c */ /* 0x000fe40003f4f070 */
[----:B---3--:R-:W-:-:S04]  /*0400*/  UISETP.NE.U32.AND UP0, UPT, UR6, URZ, UPT ;  /* 0x000000ff0600728c */ /* 0x008fc8000bf05070 */
[----:B------:R-:W-:-:S04]  /*0410*/  UISETP.NE.AND.EX UP0, UPT, UR7, URZ, UPT, UP0 ;  /* 0x000000ff0700728c */ /* 0x000fc8000bf05300 */
[----:B------:R-:W-:-:S04]  /*0420*/  UISETP.EQ.OR.EX UP3, UPT, UR5, URZ, !UP0, UP1 ;  /* 0x000000ff0500728c */ /* 0x000fc8000c762710 */
[----:B------:R-:W-:-:S05]  /*0430*/  UP2UR UR50, UPR, URZ, 0x8 ;  /* 0x00000008ff327883 */ /* 0x000fca0008000000 */
[----:B------:R-:W-:Y:S07]  /*0440*/  BRA.U !UP3, `(.L_x_8) ;  /* 0x000000010b207547 */ /* 0x000fee000b800000 */
[----:B------:R-:W-:Y:S01]  /*0450*/  UISETP.NE.U32.AND UP2, UPT, UR4, URZ, UPT ;  /* 0x000000ff0400728c */ /* 0x000fe2000bf45070 */
[----:B-----5:R-:W-:Y:S01]  /*0460*/  FSETP.NEU.AND P0, PT, R35, RZ, PT ;  /* 0x000000ff2300720b */ /* 0x020fe20003f0d000 */
[----:B------:R-:W-:Y:S02]  /*0470*/  USEL UR4, URZ, 0xffffffff, UP0 ;  /* 0xffffffffff047887 */ /* 0x000fe40008000000 */
[----:B------:R-:W-:-:S10]  /*0480*/  UISETP.NE.AND.EX UP2, UPT, UR5, URZ, UPT, UP2 ;  /* 0x000000ff0500728c */ /* 0x000fd4000bf45320 */
[----:B------:R-:W-:Y:S01]  /*0490*/  VOTEU.ANY UP1, P0 ;  /* 0x0000000000ff7886 */ /* 0x000fe20000020100 */
[----:B------:R-:W-:-:S04]  /*04a0*/  @!UP2 USEL UR4, URZ, 0xffffffff, UP1 ;  /* 0xffffffffff04a887 */ /* 0x000fc80008800000 */
[----:B------:R-:W-:-:S04]  /*04b0*/  ULOP3.LUT UR4, UR4, 0x1, URZ, 0xc0, !UPT ;  /* 0x0000000104047892 */ /* 0x000fc8000f8ec0ff */
[----:B------:R-:W-:-:S11]  /*04c0*/  UISETP.NE.U32.AND UP2, UPT, UR4, 0x1, UPT ;  /* 0x000000010400788c */ /* 0x000fd6000bf45070 */
.L_x_8:
[----:B-12---:R-:W1:Y:S01]  /*04d0*/  SHFL.IDX PT, R2, R65, RZ, 0x1f ;  /* 0x00001fff41027589 */ /* 0x006e6200000e0000 */
[----:B------:R-:W-:-:S04]  /*04e0*/  UISETP.NE.AND UP1, UPT, UR8, 0x2, UPT ;  /* 0x000000020800788c */ /* 0x000fc8000bf25270 */
[----:B------:R-:W-:Y:S01]  /*04f0*/  USEL UR6, URZ, 0x1, UP1 ;  /* 0x00000001ff067887 */ /* 0x000fe20008800000 */
[----:B-1----:R-:W-:-:S13]  /*0500*/  ISETP.NE.AND P0, PT, R2, RZ, PT ;  /* 0x000000ff0200720c */ /* 0x002fda0003f05270 */
[----:B------:R-:W-:Y:S05]  /*0510*/  @P0 BRA `(.L_x_9) ;  /* 0x0000000000680947 */ /* 0x000fea0003800000 */
[----:B------:R-:W1:Y:S01]  /*0520*/  S2UR UR5, SR_CgaCtaId ;  /* 0x00000000000579c3 */ /* 0x000e620000008800 */
[----:B------:R-:W-:Y:S01]  /*0530*/  UMOV UR7, 0x400 ;  /* 0x0000040000077882 */ /* 0x000fe20000000000 */
[----:B------:R-:W-:Y:S01]  /*0540*/  UMOV UR4, 0x1 ;  /* 0x0000000100047882 */ /* 0x000fe20000000000 */
[----:B------:R-:W-:Y:S01]  /*0550*/  ELECT P0, URZ, PT ;  /* 0x0000000000ff782f */ /* 0x000fe20003800000 */
[----:B------:R-:W-:-:S04]  /*0560*/  UIADD3 UR10, UPT, UPT, -UR4, 0x100000, URZ ;  /* 0x00100000040a7890 */ /* 0x000fc8000fffe1ff */
[----:B------:R-:W-:Y:S02]  /*0570*/  USHF.L.U32 UR11, UR10, 0xb, URZ ;  /* 0x0000000b0a0b7899 */ /* 0x000fe400080006ff */
[----:B------:R-:W-:Y:S02]  /*0580*/  USHF.L.U32 UR10, UR10, 0x1, URZ ;  /* 0x000000010a0a7899 */ /* 0x000fe400080006ff */
[----:B-1----:R-:W-:Y:S01]  /*0590*/  ULEA UR5, UR5, UR7, 0x18 ;  /* 0x0000000705057291 */ /* 0x002fe2000f8ec0ff */
[----:B------:R-:W1:Y:S11]  /*05a0*/  FENCE.VIEW.ASYNC.S ;  /* 0x00000000000073c6 */ /* 0x000e760000000000 */
[----:B-1----:R1:W2:Y:S01]  /*05b0*/  SYNCS.EXCH.64 URZ, [UR5], UR10 ;  /* 0x0000000a05ff75b2 */ /* 0x0022a20008000100 */
[----:B------:R1:W3:Y:S01]  /*05c0*/  SYNCS.EXCH.64 URZ, [UR5+0x40], UR10 ;  /* 0x0000400a05ff75b2 */ /* 0x0002e20008000100 */
[----:B------:R1:W4:Y:S01]  /*05d0*/  SYNCS.EXCH.64 URZ, [UR5+0x8], UR10 ;  /* 0x0000080a05ff75b2 */ /* 0x0003220008000100 */
[----:B------:R1:W1:Y:S01]  /*05e0*/  SYNCS.EXCH.64 URZ, [UR5+0x48], UR10 ;  /* 0x0000480a05ff75b2 */ /* 0x0002620008000100 */
        /* <DEDUP_REMOVED lines=12> */
[----:B------:R-:W-:Y:S01]  /*06b0*/  NOP ;  /* 0x0000000000007918 */ /* 0x000fe20000000000 */
.L_x_9:
[----:B------:R-:W2:Y:S01]  /*06c0*/  SHFL.IDX PT, R2, R65, RZ, 0x1f ;  /* 0x00001fff41027589 */ /* 0x000ea200000e0000 */
[----:B------:R-:W-:Y:S01]  /*06d0*/  NOP ;  /* 0x0000000000007918 */ /* 0x000fe20000000000 */
[----:B--2---:R-:W-:-:S13]  /*06e0*/  ISETP.NE.AND P0, PT, R2, 0x1, PT ;  /* 0x000000010200780c */ /* 0x004fda0003f05270 */
[----:B------:R-:W-:Y:S05]  /*06f0*/  @P0 BRA `(.L_x_10) ;  /* 0x0000000000580947 */ /* 0x000fea0003800000 */
[----:B------:R-:W2:Y:S01]  /*0700*/  S2UR UR7, SR_CgaCtaId ;  /* 0x00000000000779c3 */ /* 0x000ea20000008800 */
[----:B------:R-:W-:Y:S01]  /*0710*/  UMOV UR9, 0x400 ;  /* 0x0000040000097882 */ /* 0x000fe20000000000 */
[----:B-1----:R-:W-:Y:S01]  /*0720*/  UMOV UR5, 0x20 ;  /* 0x0000002000057882 */ /* 0x002fe20000000000 */
[----:B------:R-:W-:Y:S01]  /*0730*/  UMOV UR4, 0x80 ;  /* 0x0000008000047882 */ /* 0x000fe20000000000 */
[----:B------:R-:W-:-:S04]  /*0740*/  UIADD3 UR10, UPT, UPT, -UR5, 0x100000, URZ ;  /* 0x00100000050a7890 */ /* 0x000fc8000fffe1ff */
[----:B------:R-:W-:Y:S02]  /*0750*/  USHF.L.U32 UR11, UR10, 0xb, URZ ;  /* 0x0000000b0a0b7899 */ /* 0x000fe400080006ff */
[----:B------:R-:W-:Y:S02]  /*0760*/  USHF.L.U32 UR10, UR10, 0x1, URZ ;  /* 0x000000010a0a7899 */ /* 0x000fe400080006ff */
[----:B------:R-:W-:-:S04]  /*0770*/  UIADD3 UR4, UPT, UPT, -UR4, 0x100000, URZ ;  /* 0x0010000004047890 */ /* 0x000fc8000fffe1ff */
[----:B------:R-:W-:Y:S02]  /*0780*/  USHF.L.U32 UR5, UR4, 0xb, URZ ;  /* 0x0000000b04057899 */ /* 0x000fe400080006ff */
[----:B------:R-:W-:Y:S01]  /*0790*/  USHF.L.U32 UR4, UR4, 0x1, URZ ;  /* 0x0000000104047899 */ /* 0x000fe200080006ff */
[----:B------:R-:W-:Y:S01]  /*07a0*/  ELECT P0, URZ, PT ;  /* 0x0000000000ff782f */ /* 0x000fe20003800000 */
[----:B--2---:R-:W-:Y:S01]  /*07b0*/  ULEA UR7, UR7, UR9, 0x18 ;  /* 0x0000000907077291 */ /* 0x004fe2000f8ec0ff */
[----:B------:R-:W1:Y:S11]  /*07c0*/  FENCE.VIEW.ASYNC.S ;  /* 0x00000000000073c6 */ /* 0x000e760000000000 */
[----:B-1----:R2:W1:Y:S01]  /*07d0*/  SYNCS.EXCH.64 URZ, [UR7+0x80], UR10 ;  /* 0x0000800a07ff75b2 */ /* 0x0024620008000100 */
[----:B------:R2:W1:Y:S01]  /*07e0*/  SYNCS.EXCH.64 URZ, [UR7+0xa0], UR4 ;  /* 0x0000a00407ff75b2 */ /* 0x0004620008000100 */
[----:B------:R2:W1:Y:S01]  /*07f0*/  SYNCS.EXCH.64 URZ, [UR7+0x88], UR10 ;  /* 0x0000880a07ff75b2 */ /* 0x0004620008000100 */
[----:B------:R2:W1:Y:S01]  /*0800*/  SYNCS.EXCH.64 URZ, [UR7+0xa8], UR4 ;  /* 0x0000a80407ff75b2 */ /* 0x0004620008000100 */
[----:B------:R2:W1:Y:S01]  /*0810*/  SYNCS.EXCH.64 URZ, [UR7+0x90], UR10 ;  /* 0x0000900a07ff75b2 */ /* 0x0004620008000100 */
[----:B------:R2:W1:Y:S01]  /*0820*/  SYNCS.EXCH.64 URZ, [UR7+0xb0], UR4 ;  /* 0x0000b00407ff75b2 */ /* 0x0004620008000100 */
[----:B------:R2:W1:Y:S01]  /*0830*/  SYNCS.EXCH.64 URZ, [UR7+0x98], UR10 ;  /* 0x0000980a07ff75b2 */ /* 0x0004620008000100 */
[----:B------:R2:W1:Y:S02]  /*0840*/  SYNCS.EXCH.64 URZ, [UR7+0xb8], UR4 ;  /* 0x0000b80407ff75b2 */ /* 0x0004640008000100 */
[----:B--2---:R-:W-:Y:S01]  /*0850*/  NOP ;  /* 0x0000000000007918 */ /* 0x004fe20000000000 */
.L_x_10:
[----:B------:R-:W2:Y:S01]  /*0860*/  SHFL.IDX PT, R2, R65, RZ, 0x1f ;  /* 0x00001fff41027589 */ /* 0x000ea200000e0000 */
[----:B------:R-:W-:Y:S01]  /*0870*/  NOP ;  /* 0x0000000000007918 */ /* 0x000fe20000000000 */
[----:B--2---:R-:W-:-:S13]  /*0880*/  ISETP.NE.AND P0, PT, R2, 0x3, PT ;  /* 0x000000030200780c */ /* 0x004fda0003f05270 */
[----:B------:R-:W-:Y:S05]  /*0890*/  @P0 BRA `(.L_x_11) ;  /* 0x0000000000300947 */ /* 0x000fea0003800000 */
[----:B-1----:R-:W1:Y:S01]  /*08a0*/  S2UR UR5, SR_CgaCtaId ;  /* 0x00000000000579c3 */ /* 0x002e620000008800 */
        /* <DEDUP_REMOVED lines=8> */
[----:B-1----:R2:W1:Y:S01]  /*0930*/  SYNCS.EXCH.64 URZ, [UR5+0xc0], UR10 ;  /* 0x0000c00a05ff75b2 */ /* 0x0024620008000100 */
[----:B------:R2:W1:Y:S02]  /*0940*/  SYNCS.EXCH.64 URZ, [UR5+0xc8], UR10 ;  /* 0x0000c80a05ff75b2 */ /* 0x0004640008000100 */
[----:B--2---:R-:W-:Y:S01]  /*0950*/  NOP ;  /* 0x0000000000007918 */ /* 0x004fe20000000000 */
.L_x_11:
[----:B------:R-:W2:Y:S01]  /*0960*/  SHFL.IDX PT, R2, R65, RZ, 0x1f ;  /* 0x00001fff41027589 */ /* 0x000ea200000e0000 */
[----:B------:R-:W-:Y:S01]  /*0970*/  NOP ;  /* 0x0000000000007918 */ /* 0x000fe20000000000 */
[----:B--2---:R-:W-:-:S13]  /*0980*/  ISETP.NE.AND P0, PT, R2, 0x4, PT ;  /* 0x000000040200780c */ /* 0x004fda0003f05270 */
[----:B------:R-:W-:Y:S05]  /*0990*/  @P0 BRA `(.L_x_12) ;  /* 0x00000000004c0947 */ /* 0x000fea0003800000 */
[----:B-1----:R-:W1:Y:S01]  /*09a0*/  S2UR UR5, SR_CgaCtaId ;  /* 0x00000000000579c3 */ /* 0x002e620000008800 */
[----:B------:R-:W-:Y:S01]  /*09b0*/  UMOV UR9, 0x100 ;  /* 0x0000010000097882 */ /* 0x000fe20000000000 */
[----:B------:R-:W-:Y:S01]  /*09c0*/  UMOV UR7, 0x400 ;  /* 0x0000040000077882 */ /* 0x000fe20000000000 */
[----:B------:R-:W-:Y:S01]  /*09d0*/  USEL UR9, UR9, 0xe0, UP2 ;  /* 0x000000e009097887 */ /* 0x000fe20009000000 */
[----:B------:R-:W-:Y:S01]  /*09e0*/  UMOV UR4, 0x1 ;  /* 0x0000000100047882 */ /* 0x000fe20000000000 */
[----:B------:R-:W-:Y:S01]  /*09f0*/  ELECT P0, URZ, PT ;  /* 0x0000000000ff782f */ /* 0x000fe20003800000 */
[----:B------:R-:W-:-:S04]  /*0a00*/  UIADD3 UR10, UPT, UPT, -UR4, 0x100000, URZ ;  /* 0x00100000040a7890 */ /* 0x000fc8000fffe1ff */
[----:B------:R-:W-:Y:S02]  /*0a10*/  USHF.L.U32 UR11, UR10, 0xb, URZ ;  /* 0x0000000b0a0b7899 */ /* 0x000fe400080006ff */
[----:B------:R-:W-:Y:S02]  /*0a20*/  USHF.L.U32 UR10, UR10, 0x1, URZ ;  /* 0x000000010a0a7899 */ /* 0x000fe400080006ff */
[----:B------:R-:W-:-:S04]  /*0a30*/  UIADD3 UR12, UPT, UPT, -UR9, 0x100000, URZ ;  /* 0x00100000090c7890 */ /* 0x000fc8000fffe1ff */
[----:B------:R-:W-:Y:S02]  /*0a40*/  USHF.L.U32 UR13, UR12, 0xb, URZ ;  /* 0x0000000b0c0d7899 */ /* 0x000fe400080006ff */
[----:B------:R-:W-:Y:S02]  /*0a50*/  USHF.L.U32 UR12, UR12, 0x1, URZ ;  /* 0x000000010c0c7899 */ /* 0x000fe400080006ff */
[----:B-1----:R-:W-:Y:S01]  /*0a60*/  ULEA UR5, UR5, UR7, 0x18 ;  /* 0x0000000705057291 */ /* 0x002fe2000f8ec0ff */
[----:B------:R-:W1:Y:S11]  /*0a70*/  FENCE.VIEW.ASYNC.S ;  /* 0x00000000000073c6 */ /* 0x000e760000000000 */
[----:B-1----:R2:W1:Y:S01]  /*0a80*/  SYNCS.EXCH.64 URZ, [UR5+0xd0], UR10 ;  /* 0x0000d00a05ff75b2 */ /* 0x0024620008000100 */
[----:B------:R2:W1:Y:S01]  /*0a90*/  SYNCS.EXCH.64 URZ, [UR5+0xe0], UR12 ;  /* 0x0000e00c05ff75b2 */ /* 0x0004620008000100 */
[----:B------:R2:W1:Y:S01]  /*0aa0*/  SYNCS.EXCH.64 URZ, [UR5+0xd8], UR10 ;  /* 0x0000d80a05ff75b2 */ /* 0x0004620008000100 */
[----:B------:R2:W1:Y:S02]  /*0ab0*/  SYNCS.EXCH.64 URZ, [UR5+0xe8], UR12 ;  /* 0x0000e80c05ff75b2 */ /* 0x0004640008000100 */
[----:B--2---:R-:W-:Y:S01]  /*0ac0*/  NOP ;  /* 0x0000000000007918 */ /* 0x004fe20000000000 */
.L_x_12:
        /* <DEDUP_REMOVED lines=26> */
.L_x_13:
        /* <DEDUP_REMOVED lines=18> */
.L_x_14:
[----:B-1----:R-:W1:Y:S01]  /*0d90*/  S2UR UR5, SR_CTAID.X ;  /* 0x00000000000579c3 */ /* 0x002e620000002500 */
[----:B------:R-:W-:-:S05]  /*0da0*/  CS2R.32 R60, SR_CgaSize ;  /* 0x00000000003c7805 */ /* 0x000fca0000008a00 */
[----:B------:R-:W-:-:S05]  /*0db0*/  IMAD R60, R60, -0xa0, RZ ;  /* 0xffffff603c3c7824 */ /* 0x000fca00078e02ff */
[----:B------:R-:W-:-:S14]  /*0dc0*/  R2UR UR9, R60 ;  /* 0x000000003c0972ca */ /* 0x000fdc00000e0000 */
[----:B------:R-:W2:Y:S01]  /*0dd0*/  LDCU UR9, c[0x0][UR9+0x2b0] ;  /* 0x00005600090977ac */ /* 0x000ea20008000800 */
[----:B------:R-:W-:Y:S01]  /*0de0*/  NOP ;  /* 0x0000000000007918 */ /* 0x000fe20000000000 */
[----:B------:R-:W-:-:S05]  /*0df0*/  CS2R.32 R60, SR_CgaSize ;  /* 0x00000000003c7805 */ /* 0x000fca0000008a00 */
[----:B------:R-:W-:-:S05]  /*0e00*/  IMAD R60, R60, -0xa0, RZ ;  /* 0xffffff603c3c7824 */ /* 0x000fca00078e02ff */
[----:B------:R-:W-:-:S14]  /*0e10*/  R2UR UR7, R60 ;  /* 0x000000003c0772ca */ /* 0x000fdc00000e0000 */
[----:B------:R-:W3:Y:S01]  /*0e20*/  LDCU UR7, c[0x0][UR7+0x2b4] ;  /* 0x00005680070777ac */ /* 0x000ee20008000800 */
[----:B------:R-:W4:Y:S08]  /*0e30*/  S2UR UR4, SR_CTAID.Y ;  /* 0x00000000000479c3 */ /* 0x000f300000002600 */
[----:B------:R-:W3:Y:S01]  /*0e40*/  LDC R9, c[0x0][0xb24] ;  /* 0x0002c900ff097b82 */ /* 0x000ee20000000800 */
[----:B-1----:R-:W-:-:S02]  /*0e50*/  I2FP.F32.U32 R4, UR5 ;  /* 0x0000000500047c45 */ /* 0x002fc40008201000 */
[----:B------:R-:W-:-:S05]  /*0e60*/  CS2R.32 R5, SR_CgaSize ;  /* 0x0000000000057805 */ /* 0x000fca0000008a00 */
[----:B------:R-:W-:-:S06]  /*0e70*/  IMAD R5, R5, -0xa0, RZ ;  /* 0xffffff6005057824 */ /* 0x000fcc00078e02ff */
[----:B------:R-:W1:Y:S01]  /*0e80*/  LDC R5, c[0x0][R5+0x2a0] ;  /* 0x0000a80005057b82 */ /* 0x000e620000000800 */
[----:B------:R-:W-:Y:S01]  /*0e90*/  MOV R21, UR5 ;  /* 0x0000000500157c02 */ /* 0x000fe20008000f00 */
[----:B--2---:R-:W-:Y:S01]  /*0ea0*/  FMUL R4, R4, UR9 ;  /* 0x0000000904047c20 */ /* 0x004fe20008400000 */
[----:B----4-:R-:W-:Y:S02]  /*0eb0*/  I2FP.F32.U32 R2, UR4 ;  /* 0x0000000400027c45 */ /* 0x010fe40008201000 */
[----:B------:R-:W-:-:S05]  /*0ec0*/  CS2R.32 R3, SR_CgaSize ;  /* 0x0000000000037805 */ /* 0x000fca0000008a00 */
[----:B------:R-:W-:-:S06]  /*0ed0*/  IMAD R3, R3, -0xa0, RZ ;  /* 0xffffff6003037824 */ /* 0x000fcc00078e02ff */
[----:B------:R-:W2:Y:S01]  /*0ee0*/  LDC R3, c[0x0][R3+0x2a4] ;  /* 0x0000a90003037b82 */ /* 0x000ea20000000800 */
[----:B------:R-:W4:Y:S01]  /*0ef0*/  F2I.U32.TRUNC.NTZ R60, R4 ;  /* 0x00000004003c7305 */ /* 0x000f22000020f000 */
[----:B------:R-:W-:Y:S01]  /*0f00*/  MOV R20, UR4 ;  /* 0x0000000400147c02 */ /* 0x000fe20008000f00 */
[----:B---3--:R-:W-:-:S05]  /*0f10*/  FMUL R2, R2, UR7 ;  /* 0x0000000702027c20 */ /* 0x008fca0008400000 */
[----:B------:R-:W-:Y:S01]  /*0f20*/  BAR.SYNC.DEFER_BLOCKING 0x0 ;  /* 0x0000000000007b1d */ /* 0x000fe20000010000 */
[----:B------:R-:W-:-:S05]  /*0f30*/  ISETP.GE.AND P0, PT, R9, 0x1, PT ;  /* 0x000000010900780c */ /* 0x000fca0003f06270 */
[----:B------:R-:W3:Y:S02]  /*0f40*/  F2I.U32.TRUNC.NTZ R58, R2 ;  /* 0x00000002003a7305 */ /* 0x000ee4000020f000 */
[----:B------:R-:W2:Y:S01]  /*0f50*/  S2UR UR36, SR_CTAID.Z ;  /* 0x00000000002479c3 */ /* 0x000ea20000002700 */
[----:B----4-:R-:W-:-:S05]  /*0f60*/  IADD3 R60, PT, PT, -R60, RZ, RZ ;  /* 0x000000ff3c3c7210 */ /* 0x010fca0007ffe1ff */
[----:B-1----:R-:W-:Y:S01]  /*0f70*/  IMAD R60, R5, R60, UR5 ;  /* 0x00000005053c7e24 */ /* 0x002fe2000f8e023c */
[----:B---3--:R-:W-:-:S05]  /*0f80*/  IADD3 R58, PT, PT, -R58, RZ, RZ ;  /* 0x000000ff3a3a7210 */ /* 0x008fca0007ffe1ff */
[----:B--2---:R-:W-:Y:S01]  /*0f90*/  IMAD R58, R3, R58, UR4 ;  /* 0x00000004033a7e24 */ /* 0x004fe2000f8e023a */
[----:B------:R-:W-:Y:S06]  /*0fa0*/  @!P0 BRA `(.L_x_15) ;  /* 0x0000000000b88947 */ /* 0x000fec0003800000 */
[----:B------:R-:W1:Y:S01]  /*0fb0*/  LDC.64 R4, c[0x0][0xb18] ;  /* 0x0002c600ff047b82 */ /* 0x000e620000000a00 */
[----:B------:R-:W-:-:S07]  /*0fc0*/  ISETP.NE.AND P0, PT, R9, 0x1, PT ;  /* 0x000000010900780c */ /* 0x000fce0003f05270 */
[----:B------:R-:W2:Y:S08]  /*0fd0*/  LDC R10, c[0x0][0xb0c] ;  /* 0x0002c300ff0a7b82 */ /* 0x000eb00000000800 */
[----:B------:R-:W3:Y:S08]  /*0fe0*/  LDC R11, c[0x0][0x370] ;  /* 0x0000dc00ff0b7b82 */ /* 0x000ef00000000800 */
[----:B------:R-:W4:Y:S01]  /*0ff0*/  LDC R12, c[0x0][0x374] ;  /* 0x0000dd00ff0c7b82 */ /* 0x000f220000000800 */
[----:B-1----:R-:W-:-:S07]  /*1000*/  ISETP.NE.AND P1, PT, R4, 0x1, PT ;  /* 0x000000010400780c */ /* 0x002fce0003f25270 */
[----:B------:R-:W3:Y:S01]  /*1010*/  LDC.64 R6, c[0x0][0xb10] ;  /* 0x0002c400ff067b82 */ /* 0x000ee20000000a00 */
[----:B--2---:R-:W-:-:S07]  /*1020*/  ISETP.NE.AND P2, PT, R10, 0x1, PT ;  /* 0x000000010a00780c */ /* 0x004fce0003f45270 */
[----:B------:R-:W1:Y:S08]  /*1030*/  LDC R8, c[0x0][0xb20] ;  /* 0x0002c800ff087b82 */ /* 0x000e700000000800 */
[----:B------:R-:W2:Y:S01]  /*1040*/  LDC.64 R2, c[0x0][0xb28] ;  /* 0x0002ca00ff027b82 */ /* 0x000ea20000000a00 */
[----:B----4-:R-:W-:-:S04]  /*1050*/  IMAD.HI.U32 R13, R12, R5, RZ ;  /* 0x000000050c0d7227 */ /* 0x010fc800078e00ff */
[----:B------:R-:W-:-:S04]  /*1060*/  IMAD.HI.U32 R5, R20, R5, RZ ;  /* 0x0000000514057227 */ /* 0x000fc800078e00ff */
[----:B---3--:R-:W-:-:S04]  /*1070*/  IMAD.HI.U32 R14, R11, R6, RZ ;  /* 0x000000060b0e7227 */ /* 0x008fc800078e00ff */
[C---:B------:R-:W-:Y:S01]  /*1080*/  IMAD.HI.U32 R16, R21.reuse, R6, RZ ;  /* 0x0000000615107227 */ /* 0x040fe200078e00ff */
[-C--:B------:R-:W-:Y:S02]  /*1090*/  @P2 SHF.R.U32.HI R11, RZ, R7.reuse, R14 ;  /* 0x00000007ff0b2219 */ /* 0x080fe4000001160e */
[-C--:B-1----:R-:W-:Y:S02]  /*10a0*/  @P1 SHF.R.U32.HI R12, RZ, R8.reuse, R13 ;  /* 0x00000008ff0c1219 */ /* 0x082fe4000001160d */
[----:B------:R-:W-:Y:S02]  /*10b0*/  SHF.R.U32.HI R5, RZ, R8, R5 ;  /* 0x00000008ff057219 */ /* 0x000fe40000011605 */
[----:B------:R-:W-:Y:S02]  /*10c0*/  SHF.R.U32.HI R16, RZ, R7, R16 ;  /* 0x00000007ff107219 */ /* 0x000fe40000011610 */
[----:B------:R-:W-:Y:S01]  /*10d0*/  SEL R5, R20, R5, !P1 ;  /* 0x0000000514057207 */ /* 0x000fe20004800000 */
[----:B--2---:R-:W-:Y:S01]  /*10e0*/  IMAD.HI.U32 R14, R12, R2, RZ ;  /* 0x000000020c0e7227 */ /* 0x004fe200078e00ff */
[----:B------:R-:W-:-:S02]  /*10f0*/  SEL R7, R21, R16, !P2 ;  /* 0x0000001015077207 */ /* 0x000fc40005000000 */
[----:B------:R-:W-:Y:S01]  /*1100*/  IADD3 R13, PT, PT, -R5, RZ, RZ ;  /* 0x000000ff050d7210 */ /* 0x000fe20007ffe1ff */
[----:B------:R-:W-:Y:S01]  /*1110*/  IMAD.HI.U32 R6, R11, R2, RZ ;  /* 0x000000020b067227 */ /* 0x000fe200078e00ff */
[----:B------:R-:W-:-:S03]  /*1120*/  @P0 SHF.R.U32.HI R12, RZ, R3, R14 ;  /* 0x00000003ff0c0219 */ /* 0x000fc6000001160e */
[----:B------:R-:W-:Y:S01]  /*1130*/  IMAD R13, R4, R13, R20 ;  /* 0x0000000d040d7224 */ /* 0x000fe200078e0214 */
[----:B------:R-:W-:Y:S01]  /*1140*/  @P0 SHF.R.U32.HI R11, RZ, R3, R6 ;  /* 0x00000003ff0b0219 */ /* 0x000fe20000011606 */
[----:B------:R-:W-:-:S04]  /*1150*/  IMAD R12, R12, R9, RZ ;  /* 0x000000090c0c7224 */ /* 0x000fc800078e02ff */
[----:B------:R-:W-:Y:S01]  /*1160*/  IMAD R6, R11, R9, RZ ;  /* 0x000000090b067224 */ /* 0x000fe200078e02ff */
[----:B------:R-:W-:-:S04]  /*1170*/  ISETP.GE.AND P1, PT, R5, R12, PT ;  /* 0x0000000c0500720c */ /* 0x000fc80003f26270 */
[----:B------:R-:W-:Y:S01]  /*1180*/  ISETP.GE.OR P1, PT, R7, R6, P1 ;  /* 0x000000060700720c */ /* 0x000fe20000f26670 */
[----:B------:R-:W-:-:S05]  /*1190*/  IMAD.HI.U32 R6, R5, R2, RZ ;  /* 0x0000000205067227 */ /* 0x000fca00078e00ff */
[----:B------:R-:W-:-:S04]  /*11a0*/  SHF.R.U32.HI R6, RZ, R3, R6 ;  /* 0x00000003ff067219 */ /* 0x000fc80000011606 */
[----:B------:R-:W-:-:S03]  /*11b0*/  SEL R6, R5, R6, !P0 ;  /* 0x0000000605067207 */ /* 0x000fc60004000000 */
[----:B------:R-:W-:Y:S01]  /*11c0*/  @!P1 IMAD.HI.U32 R8, R7, R2, RZ ;  /* 0x0000000207089227 */ /* 0x000fe200078e00ff */
[----:B------:R-:W-:-:S04]  /*11d0*/  IADD3 R2, PT, PT, -R6, RZ, RZ ;  /* 0x000000ff06027210 */ /* 0x000fc80007ffe1ff */
[----:B------:R-:W-:Y:S01]  /*11e0*/  @!P1 SHF.R.U32.HI R8, RZ, R3, R8 ;  /* 0x00000003ff089219 */ /* 0x000fe20000011608 */
[----:B------:R-:W-:-:S03]  /*11f0*/  IMAD R2, R9, R2, R5 ;  /* 0x0000000209027224 */ /* 0x000fc600078e0205 */
[----:B------:R-:W-:-:S05]  /*1200*/  @!P1 SEL R3, R7, R8, !P0 ;  /* 0x0000000807039207 */ /* 0x000fca0004000000 */
[--C-:B------:R-:W-:Y:S02]  /*1210*/  @!P1 IMAD.IADD R6, R6, 0x1, -R3.reuse ;  /* 0x0000000106069824 */ /* 0x100fe400078e0a03 */
[----:B------:R-:W-:Y:S01]  /*1220*/  @!P1 IMAD R3, R2, R11, R3 ;  /* 0x0000000b02039224 */ /* 0x000fe200078e0203 */
[----:B------:R-:W-:Y:S01]  /*1230*/  IADD3 R2, PT, PT, -R7, RZ, RZ ;  /* 0x000000ff07027210 */ /* 0x000fe20007ffe1ff */
[----:B------:R-:W-:Y:S02]  /*1240*/  @!P1 IMAD R5, R6, R9, R7 ;  /* 0x0000000906059224 */ /* 0x000fe400078e0207 */
[----:B------:R-:W-:Y:S02]  /*1250*/  @!P1 IMAD.MOV.U32 R7, RZ, RZ, R3 ;  /* 0x000000ffff079224 */ /* 0x000fe400078e0003 */
[----:B------:R-:W-:Y:S02]  /*1260*/  IMAD R2, R10, R2, R21 ;  /* 0x000000020a027224 */ /* 0x000fe400078e0215 */
[----:B------:R-:W-:-:S02]  /*1270*/  IMAD R20, R5, R4, R13 ;  /* 0x0000000405147224 */ /* 0x000fc400078e020d */
[----:B------:R-:W-:Y:S02]  /*1280*/  IMAD R21, R7, R10, R2 ;  /* 0x0000000a07157224 */ /* 0x000fe400078e0202 */
.L_x_15:
[----:B------:R-:W1:Y:S01]  /*1290*/  LDCU UR4, c[0x0][0xb30] ;  /* 0x00016600ff0477ac */ /* 0x000e620008000800 */
[----:B------:R-:W2:Y:S08]  /*12a0*/  S2UR UR37, SR_CgaCtaId ;  /* 0x00000000002579c3 */ /* 0x000eb00000008800 */
[----:B------:R-:W3:Y:S01]  /*12b0*/  LDC R26, c[0x0][0xb24] ;  /* 0x0002c900ff1a7b82 */ /* 0x000ee20000000800 */
[----:B-1----:R-:W-:-:S09]  /*12c0*/  UISETP.NE.AND UP1, UPT, UR4, 0x1, UPT ;  /* 0x000000010400788c */ /* 0x002fd2000bf25270 */
[----:B--2---:R-:W-:Y:S05]  /*12d0*/  BRA.U UP1, `(.L_x_16) ;  /* 0x0000000101407547 */ /* 0x004fea000b800000 */
[----:B------:R-:W1:Y:S08]  /*12e0*/  LDC.64 R4, c[0x0][0xb10] ;  /* 0x0002c400ff047b82 */ /* 0x000e700000000a00 */
[----:B------:R-:W2:Y:S08]  /*12f0*/  LDC.64 R2, c[0x0][0xb18] ;  /* 0x0002c600ff027b82 */ /* 0x000eb00000000a00 */
[----:B------:R-:W4:Y:S08]  /*1300*/  LDC R6, c[0x0][0xb20] ;  /* 0x0002c800ff067b82 */ /* 0x000f300000000800 */
[----:B------:R-:W3:Y:S01]  /*1310*/  LDC R8, c[0x0][0xb0c] ;  /* 0x0002c300ff087b82 */ /* 0x000ee20000000800 */
[----:B-1----:R-:W-:-:S05]  /*1320*/  IMAD.HI.U32 R4, R21, R4, RZ ;  /* 0x0000000415047227 */ /* 0x002fca00078e00ff */
[----:B------:R-:W-:Y:S01]  /*1330*/  SHF.R.U32.HI R4, RZ, R5, R4 ;  /* 0x00000005ff047219 */ /* 0x000fe20000011604 */
[----:B--2---:R-:W-:Y:S01]  /*1340*/  IMAD.HI.U32 R3, R20, R3, RZ ;  /* 0x0000000314037227 */ /* 0x004fe200078e00ff */
[----:B------:R-:W-:-:S04]  /*1350*/  ISETP.NE.AND P0, PT, R2, 0x1, PT ;  /* 0x000000010200780c */ /* 0x000fc80003f05270 */
[----:B----4-:R-:W-:-:S04]  /*1360*/  SHF.R.U32.HI R3, RZ, R6, R3 ;  /* 0x00000006ff037219 */ /* 0x010fc80000011603 */
[----:B------:R-:W-:Y:S02]  /*1370*/  SEL R3, R20, R3, !P0 ;  /* 0x0000000314037207 */ /* 0x000fe40004000000 */
[----:B---3--:R-:W-:-:S04]  /*1380*/  ISETP.NE.AND P1, PT, R8, 0x1, PT ;  /* 0x000000010800780c */ /* 0x008fc80003f25270 */
[----:B------:R-:W-:-:S05]  /*1390*/  SEL R4, R21, R4, !P1 ;  /* 0x0000000415047207 */ /* 0x000fca0004800000 */
[----:B------:R-:W-:Y:S02]  /*13a0*/  IMAD.IADD R5, R3, 0x1, -R4 ;  /* 0x0000000103057824 */ /* 0x000fe400078e0a04 */
[----:B------:R-:W-:Y:S02]  /*13b0*/  IMAD.IADD R3, R4, 0x1, -R3 ;  /* 0x0000000104037824 */ /* 0x000fe400078e0a03 */
[----:B------:R-:W-:Y:S02]  /*13c0*/  IMAD R21, R5, R8, R21 ;  /* 0x0000000805157224 */ /* 0x000fe400078e0215 */
[----:B------:R-:W-:-:S07]  /*13d0*/  IMAD R20, R3, R2, R20 ;  /* 0x0000000203147224 */ /* 0x000fce00078e0214 */
.L_x_16:
[----:B------:R-:W-:Y:S01]  /*13e0*/  BAR.SYNC.DEFER_BLOCKING 0x0 ;  /* 0x0000000000007b1d */ /* 0x000fe20000010000 */
[----:B------:R-:W-:Y:S01]  /*13f0*/  UISETP.NE.AND UP1, UPT, UR8, 0x2, UPT ;  /* 0x000000020800788c */ /* 0x000fe2000bf25270 */
[----:B------:R-:W-:Y:S02]  /*1400*/  ISETP.NE.OR P5, PT, R0, 0x2, !P5 ;  /* 0x000000020000780c */ /* 0x000fe40006fa5670 */
[----:B------:R-:W-:-:S06]  /*1410*/  LOP3.LUT R2, R72, 0x1f, RZ, 0xc0, !PT ;  /* 0x0000001f48027812 */ /* 0x000fcc00078ec0ff */
[----:B------:R-:W-:Y:S05]  /*1420*/  BRA.U UP1, `(.L_x_17) ;  /* 0x0000001101f07547 */ /* 0x000fea000b800000 */
[----:B------:R-:W1:Y:S01]  /*1430*/  LDCU UR13, c[0x0][0x38c] ;  /* 0x00007180ff0d77ac */ /* 0x000e620008000800 */
[----:B------:R-:W2:Y:S01]  /*1440*/  LDC R9, c[0x0][0x370] ;  /* 0x0000dc00ff097b82 */ /* 0x000ea20000000800 */
[----:B------:R-:W-:Y:S01]  /*1450*/  PLOP3.LUT P1, PT, PT, PT, UP2, 0x80, 0x8 ;  /* 0x000000000008781c */ /* 0x000fe20003f2f028 */
[----:B------:R-:W-:Y:S01]  /*1460*/  HFMA2 R12, -RZ, RZ, 0, 0 ;  /* 0x00000000ff0c7431 */ /* 0x000fe200000001ff */
[----:B------:R-:W-:Y:S01]  /*1470*/  ISETP.EQ.OR P4, PT, R2, RZ, P5 ;  /* 0x000000ff0200720c */ /* 0x000fe20002f82670 */
[----:B------:R-:W-:Y:S01]  /*1480*/  IMAD.MOV.U32 R15, RZ, RZ, 0x1 ;  /* 0x00000001ff0f7424 */ /* 0x000fe200078e00ff */
[----:B------:R-:W-:Y:S01]  /*1490*/  PLOP3.LUT P1, PT, P1, PT, PT, 0x8, 0x80 ;  /* 0x000000000080781c */ /* 0x000fe20000f2e170 */
[----:B------:R-:W-:Y:S01]  /*14a0*/  IMAD.MOV.U32 R14, RZ, RZ, RZ ;  /* 0x000000ffff0e7224 */ /* 0x000fe200078e00ff */
[----:B------:R-:W-:Y:S01]  /*14b0*/  MOV R8, 0x1 ;  /* 0x0000000100087802 */ /* 0x000fe20000000f00 */
[----:B------:R-:W4:Y:S01]  /*14c0*/  LDC R0, c[0x0][0x374] ;  /* 0x0000dd00ff007b82 */ /* 0x000f220000000800 */
[----:B------:R-:W-:Y:S01]  /*14d0*/  IMAD.MOV.U32 R10, RZ, RZ, RZ ;  /* 0x000000ffff0a7224 */ /* 0x000fe200078e00ff */
[----:B------:R-:W2:Y:S01]  /*14e0*/  LDCU.64 UR22, c[0x0][0x348] ;  /* 0x00006900ff1677ac */ /* 0x000ea20008000a00 */
[----:B------:R-:W-:Y:S01]  /*14f0*/  UMOV UR6, URZ ;  /* 0x000000ff00067c82 */ /* 0x000fe20008000000 */
[----:B-1----:R-:W-:-:S04]  /*1500*/  UIADD3 UR5, UPT, UPT, UR13, 0x3f, URZ ;  /* 0x0000003f0d057890 */ /* 0x002fc8000fffe0ff */
[----:B------:R-:W-:-:S04]  /*1510*/  USHF.R.S32.HI UR4, URZ, 0x1f, UR5 ;  /* 0x0000001fff047899 */ /* 0x000fc80008011405 */
[----:B------:R-:W-:-:S04]  /*1520*/  ULEA.HI UR4, UR4, UR5, URZ, 0x6 ;  /* 0x0000000504047291 */ /* 0x000fc8000f8f30ff */
[----:B------:R-:W-:Y:S02]  /*1530*/  USHF.R.S32.HI UR15, URZ, 0x6, UR4 ;  /* 0x00000006ff0f7899 */ /* 0x000fe40008011404 */
[----:B------:R-:W-:Y:S02]  /*1540*/  UIADD3 UR4, UPT, UPT, UR13, -0x1, URZ ;  /* 0xffffffff0d047890 */ /* 0x000fe4000fffe0ff */
[----:B------:R-:W-:Y:S02]  /*1550*/  UISETP.LT.U32.AND UP0, UPT, UR15, 0x8, UPT ;  /* 0x000000080f00788c */ /* 0x000fe4000bf01070 */
[----:B------:R-:W-:Y:S02]  /*1560*/  UISETP.GE.U32.AND UP1, UPT, UR4, -0x7f, UPT ;  /* 0xffffff810400788c */ /* 0x000fe4000bf26070 */
[----:B------:R-:W-:Y:S02]  /*1570*/  USEL UR14, UR15, 0x8, UP0 ;  /* 0x000000080f0e7887 */ /* 0x000fe40008000000 */
[----:B------:R-:W-:-:S02]  /*1580*/  UIADD3 UR13, UPT, UPT, UR13, 0x7e, URZ ;  /* 0x0000007e0d0d7890 */ /* 0x000fc4000fffe0ff */
[----:B------:R-:W-:Y:S02]  /*1590*/  UIADD3 UR5, UPT, UPT, UR14, -0x1, URZ ;  /* 0xffffffff0e057890 */ /* 0x000fe4000fffe0ff */
[----:B------:R-:W-:-:S03]  /*15a0*/  UIADD3 UR7, UPT, UPT, UR15, -UR14, URZ ;  /* 0x8000000e0f077290 */ /* 0x000fc6000fffe0ff */
[----:B------:R-:W-:-:S04]  /*15b0*/  @UP1 UIADD3 UR5, UPT, UPT, UR14, URZ, URZ ;  /* 0x000000ff0e051290 */ /* 0x000fc8000fffe0ff */
[----:B--2---:R-:W-:-:S12]  /*15c0*/  UIADD3 UR5, UPT, UPT, UR5, 0x1, URZ ;  /* 0x0000000105057890 */ /* 0x004fd8000fffe0ff */
.L_x_35:
[----:B------:R-:W-:Y:S01]  /*15d0*/  UISETP.NE.AND UP0, UPT, UR37, URZ, UPT ;  /* 0x000000ff2500728c */ /* 0x000fe2000bf05270 */
[----:B------:R-:W1:Y:S08]  /*15e0*/  S2UR UR37, SR_CgaCtaId ;  /* 0x00000000002579c3 */ /* 0x000e700000008800 */
[----:B------:R-:W-:Y:S05]  /*15f0*/  BRA.U UP0, `(.L_x_18) ;  /* 0x0000000100347547 */ /* 0x000fea000b800000 */
[----:B------:R-:W2:Y:S01]  /*1600*/  S2R R2, SR_CgaCtaId ;  /* 0x0000000000027919 */ /* 0x000ea20000008800 */
[----:B------:R-:W-:-:S04]  /*1610*/  MOV R3, 0x400 ;  /* 0x0000040000037802 */ /* 0x000fc80000000f00 */
[----:B--2---:R-:W-:Y:S02]  /*1620*/  LEA R3, R2, R3, 0x18 ;  /* 0x0000000302037211 */ /* 0x004fe400078ec0ff */
[----:B------:R-:W-:-:S03]  /*1630*/  SHF.L.U32 R2, R8, 0x1f, RZ ;  /* 0x0000001f08027819 */ /* 0x000fc600000006ff */
[----:B------:R-:W-:-:S04]  /*1640*/  IMAD R3, R10, 0x8, R3 ;  /* 0x000000080a037824 */ /* 0x000fc800078e0203 */
[----:B------:R-:W2:Y:S02]  /*1650*/  SYNCS.PHASECHK.TRANS64.TRYWAIT P0, [R3+URZ+0x140], R2 ;  /* 0x00014002030075a7 */ /* 0x000ea400080011ff */
[----:B--2---:R-:W-:Y:S05]  /*1660*/  @!P0 BRA `(.L_x_19) ;  /* 0x0000006800a88947 */ /* 0x004fea0003800000 */
.L_x_135:
[----:B------:R-:W-:Y:S01]  /*1670*/  VIADD R10, R10, 0x1 ;  /* 0x000000010a0a7836 */ /* 0x000fe20000000000 */
[----:B------:R2:W-:Y:S04]  /*1680*/  SYNCS.ARRIVE.TRANS64.A1T0 RZ, [R3+URZ+0x130], RZ ;  /* 0x000130ff03ff79a7 */ /* 0x0005e800081000ff */
[----:B------:R-:W-:-:S04]  /*1690*/  ISETP.NE.AND P0, PT, R10, 0x2, PT ;  /* 0x000000020a00780c */ /* 0x000fc80003f05270 */
[----:B------:R-:W-:Y:S02]  /*16a0*/  SEL R10, R10, RZ, P0 ;  /* 0x000000ff0a0a7207 */ /* 0x000fe40000000000 */
[----:B--2---:R-:W-:-:S04]  /*16b0*/  SEL R3, RZ, 0x1, P0 ;  /* 0x00000001ff037807 */ /* 0x004fc80000000000 */
[----:B------:R-:W-:-:S07]  /*16c0*/  LOP3.LUT R8, R8, R3, RZ, 0x3c, !PT ;  /* 0x0000000308087212 */ /* 0x000fce00078e3cff */
.L_x_18:
[----:B------:R-:W-:Y:S01]  /*16d0*/  UMOV UR4, 0x400 ;  /* 0x0000040000047882 */ /* 0x000fe20000000000 */
[----:B------:R-:W-:Y:S01]  /*16e0*/  SHF.L.U32 R2, R15, 0x1f, RZ ;  /* 0x0000001f0f027819 */ /* 0x000fe200000006ff */
[----:B-1----:R-:W-:Y:S01]  /*16f0*/  ULEA UR4, UR37, UR4, 0x18 ;  /* 0x0000000425047291 */ /* 0x002fe2000f8ec0ff */
[----:B------:R-:W-:Y:S01]  /*1700*/  R2UR UR34, R21 ;  /* 0x00000000152272ca */ /* 0x000fe200000e0000 */
[----:B------:R-:W-:Y:S01]  /*1710*/  UISETP.GE.U32.AND UP0, UPT, UR13, 0x7f, UPT ;  /* 0x0000007f0d00788c */ /* 0x000fe2000bf06070 */
[----:B------:R-:W-:Y:S01]  /*1720*/  R2UR UR11, R20 ;  /* 0x00000000140b72ca */ /* 0x000fe200000e0000 */
[----:B------:R-:W-:Y:S01]  /*1730*/  ULEA UR8, UR6, UR4, 0x3 ;  /* 0x0000000406087291 */ /* 0x000fe2000f8e18ff */
[----:B------:R-:W-:-:S08]  /*1740*/  UMOV UR24, URZ ;  /* 0x000000ff00187c82 */ /* 0x000fd00008000000 */
[----:B------:R1:W2:Y:S01]  /*1750*/  SYNCS.PHASECHK.TRANS64.TRYWAIT P0, [UR8+0x40], R2 ;  /* 0x00004002ff0075a7 */ /* 0x0002a20008001108 */
[----:B------:R-:W-:Y:S02]  /*1760*/  USHF.L.U32 UR34, UR34, 0x6, URZ ;  /* 0x0000000622227899 */ /* 0x000fe400080006ff */
[----:B------:R-:W-:Y:S01]  /*1770*/  USHF.L.U32 UR11, UR11, 0x7, URZ ;  /* 0x000000070b0b7899 */ /* 0x000fe200080006ff */
[----:B------:R-:W-:Y:S11]  /*1780*/  BRA.U !UP0, `(.L_x_20) ;  /* 0x0000000108a87547 */ /* 0x000ff6000b800000 */
[----:B------:R-:W-:Y:S01]  /*1790*/  UMOV UR16, URZ ;  /* 0x000000ff00107c82 */ /* 0x000fe20008000000 */
[----:B------:R-:W-:-:S05]  /*17a0*/  UMOV UR17, UR6 ;  /* 0x0000000600117c82 */ /* 0x000fca0008000000 */
.L_x_25:
[----:B-1----:R-:W-:Y:S01]  /*17b0*/  ULEA UR33, UR17, UR4, 0x3 ;  /* 0x0000000411217291 */ /* 0x002fe2000f8e18ff */
[----:B--2---:R-:W-:Y:S01]  /*17c0*/  @!P5 MOV R3, 0x6000 ;  /* 0x000060000003d802 */ /* 0x004fe20000000f00 */
[----:B--2---:R-:W-:Y:S10]  /*17d0*/  @P0 BRA `(.L_x_21) ;  /* 0x00000000000c0947 */ /* 0x004ff40003800000 */
[----:B------:R-:W-:-:S04]  /*17e0*/  SHF.L.U32 R5, R15, 0x1f, RZ ;  /* 0x0000001f0f057819 */ /* 0x000fc800000006ff */
[----:B------:R-:W2:Y:S02]  /*17f0*/  SYNCS.PHASECHK.TRANS64.TRYWAIT P0, [UR33+0x40], R5 ;  /* 0x00004005ff0075a7 */ /* 0x000ea40008001121 */
[----:B--2---:R-:W-:Y:S05]  /*1800*/  @!P0 BRA `(.L_x_22) ;  /* 0x0000006800548947 */ /* 0x004fea0003800000 */
.L_x_21:
[----:B------:R2:W-:Y:S01]  /*1810*/  @!P5 SYNCS.ARRIVE.TRANS64 RZ, [UR33], R3 ;  /* 0x00000003ffffd9a7 */ /* 0x0005e20008000021 */
[----:B------:R-:W-:Y:S04]  /*1820*/  BSSY.RECONVERGENT B0, `(.L_x_23) ;  /* 0x0000003000007945 */ /* 0x000fe80003800200 */
[----:B------:R-:W-:Y:S05]  /*1830*/  @P4 BRA `(.L_x_24) ;  /* 0x0000000000044947 */ /* 0x000fea0003800000 */
[----:B------:R-:W-:Y:S05]  /*1840*/  BPT.TRAP 0x1 ;  /* 0x000000040000795c */ /* 0x000fea0000300000 */
.L_x_24:
[----:B------:R-:W-:Y:S05]  /*1850*/  BSYNC.RECONVERGENT B0 ;  /* 0x0000000000007941 */ /* 0x000fea0003800200 */
.L_x_23:
[----:B------:R-:W-:Y:S02]  /*1860*/  UIADD3 UR6, UPT, UPT, UR17, 0x1, URZ ;  /* 0x0000000111067890 */ /* 0x000fe4000fffe0ff */
[----:B------:R-:W-:Y:S02]  /*1870*/  ULEA UR32, UR17, UR4, 0xd ;  /* 0x0000000411207291 */ /* 0x000fe4000f8e68ff */
[----:B------:R-:W-:Y:S02]  /*1880*/  UISETP.NE.AND UP0, UPT, UR6, 0x8, UPT ;  /* 0x000000080600788c */ /* 0x000fe4000bf05270 */
[----:B------:R-:W-:Y:S02]  /*1890*/  UIADD3 UR26, UP1, UPT, UR22, 0x80, URZ ;  /* 0x00000080161a7890 */ /* 0x000fe4000ff3e0ff */
[----:B------:R-:W-:Y:S02]  /*18a0*/  USEL UR9, URZ, 0x1, UP0 ;  /* 0x00000001ff097887 */ /* 0x000fe40008000000 */
[----:B------:R-:W-:-:S02]  /*18b0*/  USEL UR6, UR6, URZ, UP0 ;  /* 0x000000ff06067287 */ /* 0x000fc40008000000 */
[----:B------:R-:W-:Y:S02]  /*18c0*/  UIADD3 UR20, UP0, UPT, UR22, 0x180, URZ ;  /* 0x0000018016147890 */ /* 0x000fe4000ff1e0ff */
[----:B------:R-:W-:Y:S01]  /*18d0*/  ULEA UR8, UR6, UR4, 0x3 ;  /* 0x0000000406087291 */ /* 0x000fe2000f8e18ff */
[----:B------:R-:W-:Y:S01]  /*18e0*/  LOP3.LUT R15, R15, UR9, RZ, 0x3c, !PT ;  /* 0x000000090f0f7c12 */ /* 0x000fe2000f8e3cff */
[----:B------:R-:W-:Y:S02]  /*18f0*/  USHF.L.U32 UR35, UR16, 0x6, URZ ;  /* 0x0000000610237899 */ /* 0x000fe400080006ff */
[----:B------:R-:W-:Y:S01]  /*1900*/  UIADD3.X UR27, UPT, UPT, URZ, UR23, URZ, UP1, !UPT ;  /* 0x00000017ff1b7290 */ /* 0x000fe20008ffe4ff */
[----:B-1----:R-:W-:Y:S01]  /*1910*/  SHF.L.U32 R2, R15, 0x1f, RZ ;  /* 0x0000001f0f027819 */ /* 0x002fe200000006ff */
[----:B------:R-:W-:Y:S02]  /*1920*/  UIADD3 UR32, UPT, UPT, UR32, 0x4400, URZ ;  /* 0x0000440020207890 */ /* 0x000fe4000fffe0ff */
[----:B------:R-:W-:Y:S01]  /*1930*/  UIADD3.X UR21, UPT, UPT, URZ, UR23, URZ, UP0, !UPT ;  /* 0x00000017ff157290 */ /* 0x000fe200087fe4ff */
[----:B------:R1:W1:Y:S01]  /*1940*/  SYNCS.PHASECHK.TRANS64.TRYWAIT P0, [UR8+0x40], R2 ;  /* 0x00004002ff0075a7 */ /* 0x0002620008001108 */
[----:B------:R-:W-:Y:S01]  /*1950*/  ULEA UR8, UR17, UR4, 0xe ;  /* 0x0000000411087291 */ /* 0x000fe2000f8e70ff */
[----:B------:R-:W-:Y:S01]  /*1960*/  UMOV UR18, 0x0 ;  /* 0x0000000000127882 */ /* 0x000fe20000000000 */
[----:B------:R-:W-:-:S02]  /*1970*/  UMOV UR19, 0x10000000 ;  /* 0x1000000000137882 */ /* 0x000fc40000000000 */
[----:B------:R-:W-:Y:S01]  /*1980*/  UIADD3 UR8, UPT, UPT, UR8, 0x14400, URZ ;  /* 0x0001440008087890 */ /* 0x000fe2000fffe0ff */
[----:B------:R1:W-:Y:S01]  /*1990*/  UTMALDG.3D [UR32], [UR26], desc[UR18] ;  /* 0x000012201a0075b4 */ /* 0x0003e20008011000 */
[----:B------:R-:W-:Y:S01]  /*19a0*/  UMOV UR12, UR36 ;  /* 0x00000024000c7c82 */ /* 0x000fe20008000000 */
[----:B------:R-:W-:Y:S01]  /*19b0*/  UMOV UR9, UR33 ;  /* 0x0000002100097c82 */ /* 0x000fe20008000000 */
[----:B------:R-:W-:Y:S01]  /*19c0*/  UMOV UR10, UR35 ;  /* 0x00000023000a7c82 */ /* 0x000fe20008000000 */
[----:B------:R-:W-:Y:S01]  /*19d0*/  UIADD3 UR16, UPT, UPT, UR16, 0x1, URZ ;  /* 0x0000000110107890 */ /* 0x000fe2000fffe0ff */
[----:B------:R-:W-:Y:S01]  /*19e0*/  UMOV UR24, UR5 ;  /* 0x0000000500187c82 */ /* 0x000fe20008000000 */
[----:B------:R-:W-:Y:S02]  /*19f0*/  UMOV UR17, UR6 ;  /* 0x0000000600117c82 */ /* 0x000fe40008000000 */
[----:B------:R1:W-:Y:S01]  /*1a00*/  UTMALDG.3D [UR8], [UR20], desc[UR18] ;  /* 0x00001208140075b4 */ /* 0x0003e20008011000 */
[----:B------:R-:W-:-:S09]  /*1a10*/  UISETP.NE.AND UP0, UPT, UR16, UR5, UPT ;  /* 0x000000051000728c */ /* 0x000fd2000bf05270 */
[----:B------:R-:W-:Y:S05]  /*1a20*/  BRA.U UP0, `(.L_x_25) ;  /* 0xfffffffd00607547 */ /* 0x000fea000b83ffff */
.L_x_20:
[----:B-1----:R-:W-:Y:S01]  /*1a30*/  ULEA UR8, UR6, UR4, 0x3 ;  /* 0x0000000406087291 */ /* 0x002fe2000f8e18ff */
[----:B------:R-:W-:Y:S01]  /*1a40*/  SHF.L.U32 R2, R15, 0x1f, RZ ;  /* 0x0000001f0f027819 */ /* 0x000fe200000006ff */
[----:B------:R-:W-:Y:S01]  /*1a50*/  @!P1 SYNCS.ARRIVE.TRANS64.A1T0 RZ, [UR4+0xc8], RZ ;  /* 0x0000c8ffffff99a7 */ /* 0x000fe20008100004 */
[----:B------:R-:W-:-:S06]  /*1a60*/  UISETP.GT.AND UP0, UPT, UR15, UR14, UPT ;  /* 0x0000000e0f00728c */ /* 0x000fcc000bf04270 */
[----:B--2---:R1:W2:Y:S03]  /*1a70*/  SYNCS.PHASECHK.TRANS64.TRYWAIT P0, [UR8+0x40], R2 ;  /* 0x00004002ff0075a7 */ /* 0x0042a60008001108 */
[----:B------:R-:W-:Y:S05]  /*1a80*/  BRA.U !UP0, `(.L_x_26) ;  /* 0x0000000108ac7547 */ /* 0x000fea000b800000 */
[----:B------:R-:W-:Y:S01]  /*1a90*/  UIADD3 UR21, UPT, UPT, UR7, UR24, URZ ;  /* 0x0000001807157290 */ /* 0x000fe2000fffe0ff */
[----:B------:R-:W-:-:S11]  /*1aa0*/  UMOV UR25, UR6 ;  /* 0x0000000600197c82 */ /* 0x000fd60008000000 */
.L_x_31:
[----:B-1----:R-:W-:Y:S01]  /*1ab0*/  ULEA UR17, UR25, UR4, 0x3 ;  /* 0x0000000419117291 */ /* 0x002fe2000f8e18ff */
[----:B--2---:R-:W-:Y:S01]  /*1ac0*/  @!P5 MOV R3, 0x6000 ;  /* 0x000060000003d802 */ /* 0x004fe20000000f00 */
[----:B--2---:R-:W-:Y:S10]  /*1ad0*/  @P0 BRA `(.L_x_27) ;  /* 0x00000000000c0947 */ /* 0x004ff40003800000 */
[----:B------:R-:W-:-:S04]  /*1ae0*/  SHF.L.U32 R5, R15, 0x1f, RZ ;  /* 0x0000001f0f057819 */ /* 0x000fc800000006ff */
[----:B------:R-:W2:Y:S02]  /*1af0*/  SYNCS.PHASECHK.TRANS64.TRYWAIT P0, [UR17+0x40], R5 ;  /* 0x00004005ff0075a7 */ /* 0x000ea40008001111 */
[----:B--2---:R-:W-:Y:S05]  /*1b00*/  @!P0 BRA `(.L_x_28) ;  /* 0x0000006400ac8947 */ /* 0x004fea0003800000 */
.L_x_27:
[----:B------:R2:W-:Y:S01]  /*1b10*/  @!P5 SYNCS.ARRIVE.TRANS64 RZ, [UR17], R3 ;  /* 0x00000003ffffd9a7 */ /* 0x0005e20008000011 */
[----:B------:R-:W-:Y:S04]  /*1b20*/  BSSY.RECONVERGENT B0, `(.L_x_29) ;  /* 0x0000003000007945 */ /* 0x000fe80003800200 */
[----:B------:R-:W-:Y:S05]  /*1b30*/  @P4 BRA `(.L_x_30) ;  /* 0x0000000000044947 */ /* 0x000fea0003800000 */
[----:B------:R-:W-:Y:S05]  /*1b40*/  BPT.TRAP 0x1 ;  /* 0x000000040000795c */ /* 0x000fea0000300000 */
.L_x_30:
[----:B------:R-:W-:Y:S05]  /*1b50*/  BSYNC.RECONVERGENT B0 ;  /* 0x0000000000007941 */ /* 0x000fea0003800200 */
.L_x_29:
        /* <DEDUP_REMOVED lines=10> */
[----:B------:R-:W-:Y:S01]  /*1c00*/  UIADD3 UR16, UPT, UPT, UR16, 0x4400, URZ ;  /* 0x0000440010107890 */ /* 0x000fe2000fffe0ff */
[----:B-1----:R-:W-:Y:S01]  /*1c10*/  SHF.L.U32 R2, R15, 0x1f, RZ ;  /* 0x0000001f0f027819 */ /* 0x002fe200000006ff */
[----:B------:R-:W-:Y:S02]  /*1c20*/  UIADD3.X UR31, UPT, UPT, URZ, UR23, URZ, UP1, !UPT ;  /* 0x00000017ff1f7290 */ /* 0x000fe40008ffe4ff */
[----:B------:R-:W-:Y:S01]  /*1c30*/  UIADD3.X UR29, UPT, UPT, URZ, UR23, URZ, UP0, !UPT ;  /* 0x00000017ff1d7290 */ /* 0x000fe200087fe4ff */
[----:B------:R1:W1:Y:S01]  /*1c40*/  SYNCS.PHASECHK.TRANS64.TRYWAIT P0, [UR8+0x40], R2 ;  /* 0x00004002ff0075a7 */ /* 0x0002620008001108 */
[----:B------:R-:W-:Y:S01]  /*1c50*/  ULEA UR8, UR25, UR4, 0xe ;  /* 0x0000000419087291 */ /* 0x000fe2000f8e70ff */
[----:B------:R-:W-:Y:S01]  /*1c60*/  UMOV UR26, 0x0 ;  /* 0x00000000001a7882 */ /* 0x000fe20000000000 */
[----:B------:R-:W-:-:S02]  /*1c70*/  UMOV UR27, 0x10000000 ;  /* 0x10000000001b7882 */ /* 0x000fc40000000000 */
[----:B------:R-:W-:Y:S01]  /*1c80*/  UIADD3 UR8, UPT, UPT, UR8, 0x14400, URZ ;  /* 0x0001440008087890 */ /* 0x000fe2000fffe0ff */
[----:B------:R-:W-:Y:S01]  /*1c90*/  UMOV UR18, UR34 ;  /* 0x0000002200127c82 */ /* 0x000fe20008000000 */
[----:B------:R-:W-:Y:S01]  /*1ca0*/  UMOV UR20, UR36 ;  /* 0x0000002400147c82 */ /* 0x000fe20008000000 */
[----:B------:R-:W-:Y:S01]  /*1cb0*/  UMOV UR12, UR36 ;  /* 0x00000024000c7c82 */ /* 0x000fe20008000000 */
[----:B------:R-:W-:Y:S01]  /*1cc0*/  UMOV UR9, UR17 ;  /* 0x0000001100097c82 */ /* 0x000fe20008000000 */
[----:B------:R-:W-:Y:S01]  /*1cd0*/  UMOV UR10, UR19 ;  /* 0x00000013000a7c82 */ /* 0x000fe20008000000 */
[----:B------:R1:W-:Y:S01]  /*1ce0*/  UTMALDG.3D [UR16], [UR30], desc[UR26] ;  /* 0x00001a101e0075b4 */ /* 0x0003e20008011000 */
[----:B------:R-:W-:Y:S01]  /*1cf0*/  UIADD3 UR24, UPT, UPT, UR24, 0x1, URZ ;  /* 0x0000000118187890 */ /* 0x000fe2000fffe0ff */
[----:B------:R-:W-:-:S03]  /*1d00*/  UMOV UR25, UR6 ;  /* 0x0000000600197c82 */ /* 0x000fc60008000000 */
[----:B------:R-:W-:Y:S01]  /*1d10*/  UISETP.NE.AND UP0, UPT, UR24, UR21, UPT ;  /* 0x000000151800728c */ /* 0x000fe2000bf05270 */
[----:B------:R1:W-:Y:S08]  /*1d20*/  UTMALDG.3D [UR8], [UR28], desc[UR26] ;  /* 0x00001a081c0075b4 */ /* 0x0003f00008011000 */
[----:B------:R-:W-:Y:S05]  /*1d30*/  BRA.U UP0, `(.L_x_31) ;  /* 0xfffffffd005c7547 */ /* 0x000fea000b83ffff */
.L_x_26:
[----:B-1----:R-:W-:Y:S01]  /*1d40*/  LEA R2, R14, UR4, 0x3 ;  /* 0x000000040e027c11 */ /* 0x002fe2000f8e18ff */
[----:B------:R-:W-:Y:S01]  /*1d50*/  NOP ;  /* 0x0000000000007918 */ /* 0x000fe20000000000 */
[----:B--2---:R-:W-:Y:S02]  /*1d60*/  SHF.L.U32 R3, R12, 0x1f, RZ ;  /* 0x0000001f0c037819 */ /* 0x004fe400000006ff */
[----:B------:R-:W-:Y:S02]  /*1d70*/  LEA R4, R14, UR4, 0x4 ;  /* 0x000000040e047c11 */ /* 0x000fe4000f8e20ff */
[----:B------:R-:W1:Y:S02]  /*1d80*/  SYNCS.PHASECHK.TRANS64.TRYWAIT P0, [R2+URZ+0xd0], R3 ;  /* 0x0000d003020075a7 */ /* 0x000e6400080011ff */
[----:B-1----:R-:W-:Y:S05]  /*1d90*/  @!P0 BRA `(.L_x_32) ;  /* 0x0000006400208947 */ /* 0x002fea0003800000 */
.L_x_138:
[----:B------:R-:W2:Y:S01]  /*1da0*/  LDS.128 R4, [R4+0x160] ;  /* 0x0001600004047984 */ /* 0x000ea20000000c00 */
[----:B---3--:R-:W-:Y:S01]  /*1db0*/  ISETP.GE.AND P0, PT, R26, 0x1, PT ;  /* 0x000000011a00780c */ /* 0x008fe20003f06270 */
[----:B-1----:R-:W-:Y:S01]  /*1dc0*/  VIADD R2, R2, 0xe0 ;  /* 0x000000e002027836 */ /* 0x002fe20000000000 */
[----:B------:R-:W-:Y:S01]  /*1dd0*/  @!PT LDS RZ, [RZ] ;  /* 0x00000000fffff984 */ /* 0x000fe20000000800 */
[----:B------:R-:W-:Y:S01]  /*1de0*/  @!PT LDS RZ, [RZ] ;  /* 0x00000000fffff984 */ /* 0x000fe20000000800 */
[----:B------:R-:W-:Y:S01]  /*1df0*/  @!PT LDS RZ, [RZ] ;  /* 0x00000000fffff984 */ /* 0x000fe20000000800 */
[----:B------:R-:W-:Y:S01]  /*1e00*/  @!PT LDS RZ, [RZ] ;  /* 0x00000000fffff984 */ /* 0x000fe20000000800 */
[----:B------:R1:W-:Y:S06]  /*1e10*/  MEMBAR.ALL.CTA ;  /* 0x0000000000007992 */ /* 0x0003ec0000008000 */
[----:B-1----:R-:W1:Y:S01]  /*1e20*/  FENCE.VIEW.ASYNC.S ;  /* 0x00000000000073c6 */ /* 0x002e620000000000 */
[----:B------:R-:W-:-:S04]  /*1e30*/  PRMT R2, RZ, 0x654, R2 ;  /* 0x00000654ff027816 */ /* 0x000fc80000000002 */
[----:B-1----:R1:W-:Y:S01]  /*1e40*/  SYNCS.ARRIVE.TRANS64.RED.A1T0 RZ, [R2+URZ], RZ ;  /* 0x000000ff02ff79a7 */ /* 0x0023e200081004ff */
[----:B--2---:R-:W-:-:S13]  /*1e50*/  LOP3.LUT P2, RZ, R6, 0x1, RZ, 0xc0, !PT ;  /* 0x0000000106ff7812 */ /* 0x004fda000784c0ff */
[----:B------:R-:W-:Y:S01]  /*1e60*/  @P2 SHF.R.U32.HI R3, RZ, 0x10, R5 ;  /* 0x00000010ff032819 */ /* 0x000fe20000011605 */
[----:B------:R-:W-:Y:S01]  /*1e70*/  VOTEU.ANY UP0, P2 ;  /* 0x0000000000ff7886 */ /* 0x000fe20001000100 */
[----:B------:R-:W-:Y:S02]  /*1e80*/  @P2 MOV R13, R4 ;  /* 0x00000004000d2202 */ /* 0x000fe40000000f00 */
[----:B------:R-:W-:Y:S02]  /*1e90*/  @P2 R2UR.BROADCAST UR8, R3 ;  /* 0x00000000030822ca */ /* 0x000fe400008e0000 */
[----:B------:R-:W-:-:S11]  /*1ea0*/  @P2 LOP3.LUT R11, R5, 0xffff, RZ, 0xc0, !PT ;  /* 0x0000ffff050b2812 */ /* 0x000fd600078ec0ff */
[----:B------:R-:W-:Y:S01]  /*1eb0*/  @UP0 UMOV UR36, UR8 ;  /* 0x0000000800240c82 */ /* 0x000fe20008000000 */
[----:B-1----:R-:W-:Y:S05]  /*1ec0*/  @!P0 BRA `(.L_x_33) ;  /* 0x0000000000b88947 */ /* 0x002fea0003800000 */
[----:B------:R-:W4:Y:S01]  /*1ed0*/  LDC.64 R4, c[0x0][0xb18] ;  /* 0x0002c600ff047b82 */ /* 0x000f220000000a00 */
[----:B------:R-:W-:-:S07]  /*1ee0*/  ISETP.NE.AND P3, PT, R26, 0x1, PT ;  /* 0x000000011a00780c */ /* 0x000fce0003f65270 */
[----:B------:R-:W1:Y:S08]  /*1ef0*/  LDC.64 R6, c[0x0][0xb10] ;  /* 0x0002c400ff067b82 */ /* 0x000e700000000a00 */
[----:B------:R-:W2:Y:S08]  /*1f00*/  LDC R16, c[0x0][0xb20] ;  /* 0x0002c800ff107b82 */ /* 0x000eb00000000800 */
[----:B------:R-:W3:Y:S01]  /*1f10*/  LDC R18, c[0x0][0xb0c] ;  /* 0x0002c300ff127b82 */ /* 0x000ee20000000800 */
[----:B----4-:R-:W-:Y:S01]  /*1f20*/  IMAD.HI.U32 R17, R0, R5, RZ ;  /* 0x0000000500117227 */ /* 0x010fe200078e00ff */
[----:B------:R-:W-:-:S03]  /*1f30*/  ISETP.NE.AND P0, PT, R4, 0x1, PT ;  /* 0x000000010400780c */ /* 0x000fc60003f05270 */
[----:B------:R-:W-:-:S03]  /*1f40*/  IMAD.HI.U32 R5, R11, R5, RZ ;  /* 0x000000050b057227 */ /* 0x000fc600078e00ff */
[----:B------:R-:W4:Y:S01]  /*1f50*/  LDC.64 R2, c[0x0][0xb28] ;  /* 0x0002ca00ff027b82 */ /* 0x000f220000000a00 */
[----:B-1----:R-:W-:-:S04]  /*1f60*/  IMAD.HI.U32 R20, R9, R6, RZ ;  /* 0x0000000609147227 */ /* 0x002fc800078e00ff */
[----:B------:R-:W-:Y:S01]  /*1f70*/  IMAD.HI.U32 R22, R13, R6, RZ ;  /* 0x000000060d167227 */ /* 0x000fe200078e00ff */
[----:B------:R-:W-:Y:S02]  /*1f80*/  SHF.R.U32.HI R20, RZ, R7, R20 ;  /* 0x00000007ff147219 */ /* 0x000fe40000011614 */
[-C--:B--2---:R-:W-:Y:S02]  /*1f90*/  SHF.R.U32.HI R17, RZ, R16.reuse, R17 ;  /* 0x00000010ff117219 */ /* 0x084fe40000011611 */
[----:B------:R-:W-:Y:S02]  /*1fa0*/  SHF.R.U32.HI R16, RZ, R16, R5 ;  /* 0x00000010ff107219 */ /* 0x000fe40000011605 */
[----:B------:R-:W-:Y:S02]  /*1fb0*/  SEL R17, R0, R17, !P0 ;  /* 0x0000001100117207 */ /* 0x000fe40004000000 */
[----:B------:R-:W-:Y:S02]  /*1fc0*/  SHF.R.U32.HI R22, RZ, R7, R22 ;  /* 0x00000007ff167219 */ /* 0x000fe40000011616 */
[----:B---3--:R-:W-:-:S02]  /*1fd0*/  ISETP.NE.AND P1, PT, R18, 0x1, PT ;  /* 0x000000011200780c */ /* 0x008fc40003f25270 */
[----:B------:R-:W-:Y:S02]  /*1fe0*/  SEL R5, R11, R16, !P0 ;  /* 0x000000100b057207 */ /* 0x000fe40004000000 */
[----:B------:R-:W-:Y:S02]  /*1ff0*/  SEL R19, R9, R20, !P1 ;  /* 0x0000001409137207 */ /* 0x000fe40004800000 */
[----:B------:R-:W-:Y:S01]  /*2000*/  SEL R7, R13, R22, !P1 ;  /* 0x000000160d077207 */ /* 0x000fe20004800000 */
[----:B----4-:R-:W-:-:S04]  /*2010*/  IMAD.HI.U32 R20, R17, R2, RZ ;  /* 0x0000000211147227 */ /* 0x010fc800078e00ff */
[----:B------:R-:W-:Y:S01]  /*2020*/  IMAD.HI.U32 R6, R19, R2, RZ ;  /* 0x0000000213067227 */ /* 0x000fe200078e00ff */
[----:B------:R-:W-:-:S04]  /*2030*/  @P3 SHF.R.U32.HI R17, RZ, R3, R20 ;  /* 0x00000003ff113219 */ /* 0x000fc80000011614 */
        /* <DEDUP_REMOVED lines=8> */
[----:B------:R-:W-:-:S04]  /*20c0*/  @!P0 IMAD.HI.U32 R16, R7, R2, RZ ;  /* 0x0000000207108227 */ /* 0x000fc800078e00ff */
[----:B------:R-:W-:Y:S01]  /*20d0*/  IMAD.MOV R2, RZ, RZ, -R6 ;  /* 0x000000ffff027224 */ /* 0x000fe200078e0a06 */
[----:B------:R-:W-:-:S03]  /*20e0*/  @!P0 SHF.R.U32.HI R16, RZ, R3, R16 ;  /* 0x00000003ff108219 */ /* 0x000fc60000011610 */
[----:B------:R-:W-:Y:S01]  /*20f0*/  IMAD R2, R26, R2, R5 ;  /* 0x000000021a027224 */ /* 0x000fe200078e0205 */
[----:B------:R-:W-:Y:S02]  /*2100*/  @!P0 SEL R3, R7, R16, !P3 ;  /* 0x0000001007038207 */ /* 0x000fe40005800000 */
[----:B------:R-:W-:-:S03]  /*2110*/  IADD3 R16, PT, PT, -R5, RZ, RZ ;  /* 0x000000ff05107210 */ /* 0x000fc60007ffe1ff */
[--C-:B------:R-:W-:Y:S02]  /*2120*/  @!P0 IMAD.IADD R6, R6, 0x1, -R3.reuse ;  /* 0x0000000106068824 */ /* 0x100fe400078e0a03 */
[----:B------:R-:W-:Y:S01]  /*2130*/  @!P0 IMAD R3, R2, R19, R3 ;  /* 0x0000001302038224 */ /* 0x000fe200078e0203 */
[----:B------:R-:W-:Y:S01]  /*2140*/  IADD3 R2, PT, PT, -R7, RZ, RZ ;  /* 0x000000ff07027210 */ /* 0x000fe20007ffe1ff */
[----:B------:R-:W-:Y:S02]  /*2150*/  @!P0 IMAD R5, R26, R6, R7 ;  /* 0x000000061a058224 */ /* 0x000fe400078e0207 */
[----:B------:R-:W-:Y:S02]  /*2160*/  IMAD R11, R4, R16, R11 ;  /* 0x00000010040b7224 */ /* 0x000fe400078e020b */
[----:B------:R-:W-:Y:S02]  /*2170*/  @!P0 IMAD.MOV.U32 R7, RZ, RZ, R3 ;  /* 0x000000ffff078224 */ /* 0x000fe400078e0003 */
[----:B------:R-:W-:-:S02]  /*2180*/  IMAD R2, R18, R2, R13 ;  /* 0x0000000212027224 */ /* 0x000fc400078e020d */
[----:B------:R-:W-:Y:S02]  /*2190*/  IMAD R11, R5, R4, R11 ;  /* 0x00000004050b7224 */ /* 0x000fe400078e020b */
[----:B------:R-:W-:Y:S02]  /*21a0*/  IMAD R13, R7, R18, R2 ;  /* 0x00000012070d7224 */ /* 0x000fe400078e0202 */
.L_x_33:
[----:B------:R-:W1:Y:S02]  /*21b0*/  LDCU UR8, c[0x0][0xb30] ;  /* 0x00016600ff0877ac */ /* 0x000e640008000800 */
[----:B-1----:R-:W-:-:S09]  /*21c0*/  UISETP.NE.AND UP0, UPT, UR8, 0x1, UPT ;  /* 0x000000010800788c */ /* 0x002fd2000bf05270 */
[----:B------:R-:W-:Y:S05]  /*21d0*/  BRA.U UP0, `(.L_x_34) ;  /* 0x0000000100407547 */ /* 0x000fea000b800000 */
[----:B------:R-:W1:Y:S08]  /*21e0*/  LDC.64 R4, c[0x0][0xb10] ;  /* 0x0002c400ff047b82 */ /* 0x000e700000000a00 */
[----:B------:R-:W2:Y:S08]  /*21f0*/  LDC.64 R2, c[0x0][0xb18] ;  /* 0x0002c600ff027b82 */ /* 0x000eb00000000a00 */
[----:B------:R-:W3:Y:S08]  /*2200*/  LDC R6, c[0x0][0xb20] ;  /* 0x0002c800ff067b82 */ /* 0x000ef00000000800 */
[----:B------:R-:W4:Y:S01]  /*2210*/  LDC R16, c[0x0][0xb0c] ;  /* 0x0002c300ff107b82 */ /* 0x000f220000000800 */
[----:B-1----:R-:W-:-:S05]  /*2220*/  IMAD.HI.U32 R4, R13, R4, RZ ;  /* 0x000000040d047227 */ /* 0x002fca00078e00ff */
[----:B------:R-:W-:Y:S01]  /*2230*/  SHF.R.U32.HI R4, RZ, R5, R4 ;  /* 0x00000005ff047219 */ /* 0x000fe20000011604 */
[----:B--2---:R-:W-:Y:S01]  /*2240*/  IMAD.HI.U32 R3, R11, R3, RZ ;  /* 0x000000030b037227 */ /* 0x004fe200078e00ff */
[----:B------:R-:W-:-:S04]  /*2250*/  ISETP.NE.AND P0, PT, R2, 0x1, PT ;  /* 0x000000010200780c */ /* 0x000fc80003f05270 */
[----:B---3--:R-:W-:-:S04]  /*2260*/  SHF.R.U32.HI R6, RZ, R6, R3 ;  /* 0x00000006ff067219 */ /* 0x008fc80000011603 */
[----:B------:R-:W-:Y:S02]  /*2270*/  SEL R3, R11, R6, !P0 ;  /* 0x000000060b037207 */ /* 0x000fe40004000000 */
[----:B----4-:R-:W-:-:S04]  /*2280*/  ISETP.NE.AND P1, PT, R16, 0x1, PT ;  /* 0x000000011000780c */ /* 0x010fc80003f25270 */
[----:B------:R-:W-:-:S05]  /*2290*/  SEL R4, R13, R4, !P1 ;  /* 0x000000040d047207 */ /* 0x000fca0004800000 */
[----:B------:R-:W-:Y:S02]  /*22a0*/  IMAD.IADD R5, R3, 0x1, -R4 ;  /* 0x0000000103057824 */ /* 0x000fe400078e0a04 */
[----:B------:R-:W-:Y:S02]  /*22b0*/  IMAD.IADD R3, R4, 0x1, -R3 ;  /* 0x0000000104037824 */ /* 0x000fe400078e0a03 */
[----:B------:R-:W-:Y:S02]  /*22c0*/  IMAD R13, R5, R16, R13 ;  /* 0x00000010050d7224 */ /* 0x000fe400078e020d */
[----:B------:R-:W-:-:S07]  /*22d0*/  IMAD R11, R3, R2, R11 ;  /* 0x00000002030b7224 */ /* 0x000fce00078e020b */
.L_x_34:
[----:B------:R-:W-:Y:S01]  /*22e0*/  VIADD R14, R14, 0x1 ;  /* 0x000000010e0e7836 */ /* 0x000fe20000000000 */
[----:B------:R-:W-:Y:S01]  /*22f0*/  PLOP3.LUT P1, PT, PT, PT, PT, 0x80, 0x8 ;  /* 0x000000000008781c */ /* 0x000fe20003f2f070 */
[----:B------:R-:W-:Y:S02]  /*2300*/  IMAD.IADD R21, R13, 0x1, R60 ;  /* 0x000000010d157824 */ /* 0x000fe400078e023c */
[----:B------:R-:W-:Y:S01]  /*2310*/  IMAD.IADD R20, R11, 0x1, R58 ;  /* 0x000000010b147824 */ /* 0x000fe200078e023a */
[----:B------:R-:W-:-:S04]  /*2320*/  ISETP.NE.AND P0, PT, R14, 0x2, PT ;  /* 0x000000020e00780c */ /* 0x000fc80003f05270 */
[----:B------:R-:W-:Y:S02]  /*2330*/  SEL R3, RZ, 0x1, P0 ;  /* 0x00000001ff037807 */ /* 0x000fe40000000000 */
[----:B------:R-:W-:Y:S02]  /*2340*/  SEL R14, R14, RZ, P0 ;  /* 0x000000ff0e0e7207 */ /* 0x000fe40000000000 */
[----:B------:R-:W-:Y:S01]  /*2350*/  LOP3.LUT R12, R12, R3, RZ, 0x3c, !PT ;  /* 0x000000030c0c7212 */ /* 0x000fe200078e3cff */
[----:B------:R-:W-:Y:S06]  /*2360*/  @P2 BRA `(.L_x_35) ;  /* 0xfffffff000982947 */ /* 0x000fec000383ffff */
[----:B------:R-:W-:Y:S01]  /*2370*/  UIADD3 UR4, UPT, UPT, UR4, 0x40, URZ ;  /* 0x0000004004047890 */ /* 0x000fe2000fffe0ff */
[----:B------:R-:W-:-:S03]  /*2380*/  SHF.L.U32 R3, R15, 0x1f, RZ ;  /* 0x0000001f0f037819 */ /* 0x000fc600000006ff */
[----:B------:R-:W-:-:S09]  /*2390*/  ULEA UR5, UR6, UR4, 0x3 ;  /* 0x0000000406057291 */ /* 0x000fd2000f8e18ff */
[----:B------:R-:W1:Y:S02]  /*23a0*/  SYNCS.PHASECHK.TRANS64.TRYWAIT P0, [UR5], R3 ;  /* 0x00000003ff0075a7 */ /* 0x000e640008001105 */
[----:B-1----:R-:W-:Y:S05]  /*23b0*/  @!P0 BRA `(.L_x_36) ;  /* 0x0000005c00ac8947 */ /* 0x002fea0003800000 */
.L_x_140:
[----:B------:R-:W-:-:S04]  /*23c0*/  UIADD3 UR6, UPT, UPT, UR6, 0x1, URZ ;  /* 0x0000000106067890 */ /* 0x000fc8000fffe0ff */
[----:B------:R-:W-:-:S04]  /*23d0*/  UISETP.NE.AND UP0, UPT, UR6, 0x8, UPT ;  /* 0x000000080600788c */ /* 0x000fc8000bf05270 */
[----:B------:R-:W-:Y:S02]  /*23e0*/  USEL UR7, URZ, 0x1, UP0 ;  /* 0x00000001ff077887 */ /* 0x000fe40008000000 */
[----:B------:R-:W-:-:S04]  /*23f0*/  USEL UR6, UR6, URZ, UP0 ;  /* 0x000000ff06067287 */ /* 0x000fc80008000000 */
[----:B------:R-:W-:Y:S01]  /*2400*/  ULEA UR5, UR6, UR4, 0x3 ;  /* 0x0000000406057291 */ /* 0x000fe2000f8e18ff */
[----:B------:R-:W-:-:S04]  /*2410*/  LOP3.LUT R2, R15, UR7, RZ, 0x3c, !PT ;  /* 0x000000070f027c12 */ /* 0x000fc8000f8e3cff */
[----:B-1----:R-:W-:-:S04]  /*2420*/  SHF.L.U32 R3, R2, 0x1f, RZ ;  /* 0x0000001f02037819 */ /* 0x002fc800000006ff */
[----:B------:R-:W1:Y:S02]  /*2430*/  SYNCS.PHASECHK.TRANS64.TRYWAIT P0, [UR5], R3 ;  /* 0x00000003ff0075a7 */ /* 0x000e640008001105 */
[----:B-1----:R-:W-:Y:S05]  /*2440*/  @!P0 BRA `(.L_x_37) ;  /* 0x0000005c00a08947 */ /* 0x002fea0003800000 */
.L_x_142:
        /* <DEDUP_REMOVED lines=9> */
.L_x_144:
        /* <DEDUP_REMOVED lines=9> */
.L_x_146:
        /* <DEDUP_REMOVED lines=9> */
.L_x_148:
        /* <DEDUP_REMOVED lines=9> */
.L_x_150:
        /* <DEDUP_REMOVED lines=9> */
.L_x_152:
[----:B------:R-:W-:-:S04]  /*2720*/  UIADD3 UR6, UPT, UPT, UR6, 0x1, URZ ;  /* 0x0000000106067890 */ /* 0x000fc8000fffe0ff */
[----:B------:R-:W-:-:S04]  /*2730*/  UISETP.NE.AND UP0, UPT, UR6, 0x8, UPT ;  /* 0x000000080600788c */ /* 0x000fc8000bf05270 */
[----:B------:R-:W-:Y:S02]  /*2740*/  USEL UR5, URZ, 0x1, UP0 ;  /* 0x00000001ff057887 */ /* 0x000fe40008000000 */
[----:B------:R-:W-:-:S04]  /*2750*/  USEL UR6, UR6, URZ, UP0 ;  /* 0x000000ff06067287 */ /* 0x000fc80008000000 */
[----:B------:R-:W-:Y:S01]  /*2760*/  ULEA UR6, UR6, UR4, 0x3 ;  /* 0x0000000406067291 */ /* 0x000fe2000f8e18ff */
[----:B-1----:R-:W-:-:S04]  /*2770*/  LOP3.LUT R3, R2, UR5, RZ, 0x3c, !PT ;  /* 0x0000000502037c12 */ /* 0x002fc8000f8e3cff */
[----:B------:R-:W-:Y:S01]  /*2780*/  SHF.L.U32 R3, R3, 0x1f, RZ ;  /* 0x0000001f03037819 */ /* 0x000fe200000006ff */
[----:B----4-:R-:W-:-:S07]  /*2790*/  IMAD.U32 R0, RZ, RZ, UR6 ;  /* 0x00000006ff007e24 */ /* 0x010fce000f8e00ff */
.L_x_43:
[----:B-1----:R1:W2:Y:S02]  /*27a0*/  SYNCS.PHASECHK.TRANS64.TRYWAIT P0, [R0+URZ], R3 ;  /* 0x00000003000075a7 */ /* 0x0022a400080011ff */
[----:B--2---:R-:W-:Y:S05]  /*27b0*/  @!P0 NANOSLEEP.SYNCS 0x989680 ;  /* 0x009896800000895d */ /* 0x004fea0003900000 */
[----:B------:R-:W2:Y:S02]  /*27c0*/  @!P0 SYNCS.PHASECHK.TRANS64 P0, [R0+URZ], R3 ;  /* 0x00000003000085a7 */ /* 0x000ea400080010ff */
[----:B--2---:R-:W-:Y:S05]  /*27d0*/  @P0 EXIT ;  /* 0x000000000000094d */ /* 0x004fea0003800000 */
[----:B------:R-:W-:Y:S05]  /*27e0*/  BRA `(.L_x_43) ;  /* 0xfffffffc00ec7947 */ /* 0x000fea000383ffff */
.L_x_17:
[----:B------:R-:W-:-:S04]  /*27f0*/  UISETP.NE.AND UP1, UPT, UR37, URZ, UPT ;  /* 0x000000ff2500728c */ /* 0x000fc8000bf25270 */
[----:B------:R-:W-:-:S09]  /*2800*/  UISETP.NE.OR UP1, UPT, UR8, 0x1, UP1 ;  /* 0x000000010800788c */ /* 0x000fd20008f25670 */
[----:B------:R-:W-:Y:S05]  /*2810*/  BRA.U UP1, `(.L_x_44) ;  /* 0x0000000501487547 */ /* 0x000fea000b800000 */
[----:B------:R-:W-:Y:S01]  /*2820*/  ISETP.NE.AND P2, PT, R2, RZ, PT ;  /* 0x000000ff0200720c */ /* 0x000fe20003f45270 */
[----:B------:R-:W-:Y:S01]  /*2830*/  IMAD.MOV.U32 R12, RZ, RZ, 0x1 ;  /* 0x00000001ff0c7424 */ /* 0x000fe200078e00ff */
[----:B------:R-:W-:Y:S02]  /*2840*/  CS2R R10, SRZ ;  /* 0x00000000000a7805 */ /* 0x000fe4000001ff00 */
[----:B------:R-:W-:Y:S01]  /*2850*/  CS2R R8, SRZ ;  /* 0x0000000000087805 */ /* 0x000fe2000001ff00 */
[----:B------:R-:W-:Y:S01]  /*2860*/  UMOV UR4, 0x400 ;  /* 0x0000040000047882 */ /* 0x000fe20000000000 */
[----:B------:R-:W-:Y:S01]  /*2870*/  UMOV UR6, URZ ;  /* 0x000000ff00067c82 */ /* 0x000fe20008000000 */
[----:B------:R-:W-:-:S12]  /*2880*/  ULEA UR37, UR37, UR4, 0x18 ;  /* 0x0000000425257291 */ /* 0x000fd8000f8ec0ff */
.L_x_48:
[----:B------:R-:W-:Y:S02]  /*2890*/  LEA R0, R8, UR37, 0x3 ;  /* 0x0000002508007c11 */ /* 0x000fe4000f8e18ff */
[----:B------:R-:W-:-:S03]  /*28a0*/  SHF.L.U32 R5, R9, 0x1f, RZ ;  /* 0x0000001f09057819 */ /* 0x000fc600000006ff */
[----:B------:R-:W-:Y:S01]  /*28b0*/  VIADD R4, R0, 0x140 ;  /* 0x0000014000047836 */ /* 0x000fe20000000000 */
[----:B------:R-:W1:Y:S02]  /*28c0*/  SYNCS.PHASECHK.TRANS64.TRYWAIT P0, [R0+URZ+0x130], R5 ;  /* 0x00013005000075a7 */ /* 0x000e6400080011ff */
[----:B-1----:R-:W-:Y:S05]  /*28d0*/  @!P0 BRA `(.L_x_45) ;  /* 0x0000005c000c8947 */ /* 0x002fea0003800000 */
.L_x_153:
[----:B------:R-:W-:Y:S01]  /*28e0*/  ULEA UR5, UR6, UR37, 0x3 ;  /* 0x0000002506057291 */ /* 0x000fe2000f8e18ff */
[----:B------:R-:W-:Y:S02]  /*28f0*/  PRMT R4, RZ, 0x654, R4 ;  /* 0x00000654ff047816 */ /* 0x000fe40000000004 */
[----:B-1----:R-:W-:Y:S01]  /*2900*/  SHF.L.U32 R5, R12, 0x1f, RZ ;  /* 0x0000001f0c057819 */ /* 0x002fe200000006ff */
[----:B------:R-:W-:Y:S01]  /*2910*/  UIADD3 UR4, UPT, UPT, UR5, 0xd0, URZ ;  /* 0x000000d005047890 */ /* 0x000fe2000fffe0ff */
[----:B------:R1:W-:Y:S05]  /*2920*/  SYNCS.ARRIVE.TRANS64.RED.A1T0 RZ, [R4+URZ], RZ ;  /* 0x000000ff04ff79a7 */ /* 0x0003ea00081004ff */
[----:B------:R-:W-:Y:S01]  /*2930*/  IMAD.U32 R7, RZ, RZ, UR4 ;  /* 0x00000004ff077e24 */ /* 0x000fe2000f8e00ff */
[----:B------:R-:W2:Y:S04]  /*2940*/  SYNCS.PHASECHK.TRANS64.TRYWAIT P0, [UR5+0xe0], R5 ;  /* 0x0000e005ff0075a7 */ /* 0x000ea80008001105 */
[----:B------:R-:W-:Y:S01]  /*2950*/  PRMT R6, R2, 0x654, R7 ;  /* 0x0000065402067816 */ /* 0x000fe20000000007 */
[----:B-1----:R-:W-:Y:S01]  /*2960*/  @!P2 IMAD.MOV.U32 R4, RZ, RZ, 0x10 ;  /* 0x00000010ff04a424 */ /* 0x002fe200078e00ff */
[----:B--2---:R-:W-:Y:S06]  /*2970*/  @!P0 BRA `(.L_x_46) ;  /* 0x0000005800f88947 */ /* 0x004fec0003800000 */
.L_x_155:
[----:B------:R-:W-:Y:S01]  /*2980*/  ULEA UR4, UR6, UR37, 0x4 ;  /* 0x0000002506047291 */ /* 0x000fe2000f8e20ff */
[----:B------:R-:W-:Y:S01]  /*2990*/  SEL R3, R6, R3, !P2 ;  /* 0x0000000306037207 */ /* 0x000fe20005000000 */
[----:B------:R-:W-:Y:S01]  /*29a0*/  UIADD3 UR5, UPT, UPT, UR5, 0xd0, URZ ;  /* 0x000000d005057890 */ /* 0x000fe2000fffe0ff */
[----:B-1----:R-:W-:Y:S01]  /*29b0*/  LEA R0, R11, UR37, 0x3 ;  /* 0x000000250b007c11 */ /* 0x002fe2000f8e18ff */
[----:B------:R-:W-:Y:S01]  /*29c0*/  UIADD3 UR4, UPT, UPT, UR4, 0x160, URZ ;  /* 0x0000016004047890 */ /* 0x000fe2000fffe0ff */
[----:B------:R-:W-:Y:S01]  /*29d0*/  SHF.L.U32 R5, R10, 0x1f, RZ ;  /* 0x0000001f0a057819 */ /* 0x000fe200000006ff */
[----:B------:R1:W-:Y:S01]  /*29e0*/  @!P2 SYNCS.ARRIVE.TRANS64.RED RZ, [R3+URZ], R4 ;  /* 0x0000000403ffa9a7 */ /* 0x0003e200080004ff */
[----:B------:R-:W-:Y:S01]  /*29f0*/  UIADD3 UR6, UPT, UPT, UR6, 0x1, URZ ;  /* 0x0000000106067890 */ /* 0x000fe2000fffe0ff */
[----:B------:R-:W-:-:S03]  /*2a00*/  VIADD R8, R8, 0x1 ;  /* 0x0000000108087836 */ /* 0x000fc60000000000 */
[----:B------:R-:W-:Y:S02]  /*2a10*/  UISETP.NE.AND UP0, UPT, UR6, 0x2, UPT ;  /* 0x000000020600788c */ /* 0x000fe4000bf05270 */
[----:B------:R-:W-:Y:S06]  /*2a20*/  UGETNEXTWORKID.BROADCAST [UR4], [UR5] ;  /* 0x00000000040073ca */ /* 0x000fec0008000100 */
[----:B------:R-:W-:Y:S01]  /*2a30*/  USEL UR4, URZ, 0x1, UP0 ;  /* 0x00000001ff047887 */ /* 0x000fe20008000000 */
[----:B------:R-:W-:Y:S01]  /*2a40*/  ISETP.NE.AND P0, PT, R8, 0x2, PT ;  /* 0x000000020800780c */ /* 0x000fe20003f05270 */
[----:B------:R-:W-:Y:S01]  /*2a50*/  USEL UR6, UR6, URZ, UP0 ;  /* 0x000000ff06067287 */ /* 0x000fe20008000000 */
[----:B------:R-:W2:Y:S03]  /*2a60*/  SYNCS.PHASECHK.TRANS64.TRYWAIT P1, [R0+URZ+0xd0], R5 ;  /* 0x0000d005000075a7 */ /* 0x000ea600080211ff */
[----:B------:R-:W-:Y:S01]  /*2a70*/  LOP3.LUT R12, R12, UR4, RZ, 0x3c, !PT ;  /* 0x000000040c0c7c12 */ /* 0x000fe2000f8e3cff */
[----:B-12---:R-:W-:Y:S07]  /*2a80*/  @!P1 BRA `(.L_x_47) ;  /* 0x0000005800cc9947 */ /* 0x006fee0003800000 */
.L_x_156:
[C---:B------:R-:W-:Y:S01]  /*2a90*/  LEA R4, R11.reuse, UR37, 0x4 ;  /* 0x000000250b047c11 */ /* 0x040fe2000f8e20ff */
[----:B-1----:R-:W-:Y:S01]  /*2aa0*/  VIADD R0, R0, 0xe0 ;  /* 0x000000e000007836 */ /* 0x002fe20000000000 */
[----:B------:R-:W-:Y:S01]  /*2ab0*/  SEL R8, R8, RZ, P0 ;  /* 0x000000ff08087207 */ /* 0x000fe20000000000 */
[----:B------:R-:W-:-:S03]  /*2ac0*/  VIADD R11, R11, 0x1 ;  /* 0x000000010b0b7836 */ /* 0x000fc60000000000 */
[----:B------:R-:W1:Y:S01]  /*2ad0*/  LDS.128 R4, [R4+0x160] ;  /* 0x0001600004047984 */ /* 0x000e620000000c00 */
[----:B------:R-:W-:Y:S02]  /*2ae0*/  PRMT R0, RZ, 0x654, R0 ;  /* 0x00000654ff007816 */ /* 0x000fe40000000000 */
[C---:B------:R-:W-:Y:S01]  /*2af0*/  ISETP.NE.AND P1, PT, R11.reuse, 0x2, PT ;  /* 0x000000020b00780c */ /* 0x040fe20003f25270 */
[----:B------:R-:W-:Y:S01]  /*2b00*/  @!PT LDS RZ, [RZ] ;  /* 0x00000000fffff984 */ /* 0x000fe20000000800 */
[----:B------:R-:W-:Y:S01]  /*2b10*/  @!PT LDS RZ, [RZ] ;  /* 0x00000000fffff984 */ /* 0x000fe20000000800 */
[----:B------:R-:W-:Y:S01]  /*2b20*/  @!PT LDS RZ, [RZ] ;  /* 0x00000000fffff984 */ /* 0x000fe20000000800 */
[----:B------:R-:W-:Y:S01]  /*2b30*/  @!PT LDS RZ, [RZ] ;  /* 0x00000000fffff984 */ /* 0x000fe20000000800 */
[----:B------:R2:W-:Y:S06]  /*2b40*/  MEMBAR.ALL.CTA ;  /* 0x0000000000007992 */ /* 0x0005ec0000008000 */
[----:B--2---:R-:W2:Y:S01]  /*2b50*/  FENCE.VIEW.ASYNC.S ;  /* 0x00000000000073c6 */ /* 0x004ea20000000000 */
[----:B------:R-:W-:Y:S01]  /*2b60*/  SEL R11, R11, RZ, P1 ;  /* 0x000000ff0b0b7207 */ /* 0x000fe20000800000 */
[----:B--2---:R2:W-:Y:S01]  /*2b70*/  SYNCS.ARRIVE.TRANS64.RED.A1T0 RZ, [R0+URZ], RZ ;  /* 0x000000ff00ff79a7 */ /* 0x0045e200081004ff */
[----:B-1----:R-:W-:-:S02]  /*2b80*/  LOP3.LUT P3, RZ, R6, 0x1, RZ, 0xc0, !PT ;  /* 0x0000000106ff7812 */ /* 0x002fc4000786c0ff */
[----:B------:R-:W-:-:S04]  /*2b90*/  SEL R5, RZ, 0x1, P1 ;  /* 0x00000001ff057807 */ /* 0x000fc80000800000 */
[----:B------:R-:W-:Y:S02]  /*2ba0*/  LOP3.LUT R10, R10, R5, RZ, 0x3c, !PT ;  /* 0x000000050a0a7212 */ /* 0x000fe400078e3cff */
[----:B--2---:R-:W-:-:S04]  /*2bb0*/  SEL R0, RZ, 0x1, P0 ;  /* 0x00000001ff007807 */ /* 0x004fc80000000000 */
[----:B------:R-:W-:Y:S01]  /*2bc0*/  LOP3.LUT R9, R9, R0, RZ, 0x3c, !PT ;  /* 0x0000000009097212 */ /* 0x000fe200078e3cff */
[----:B------:R-:W-:Y:S06]  /*2bd0*/  @P3 BRA `(.L_x_48) ;  /* 0xfffffffc002c3947 */ /* 0x000fec000383ffff */
[----:B------:R-:W-:Y:S01]  /*2be0*/  ULEA UR5, UR6, UR37, 0x3 ;  /* 0x0000002506057291 */ /* 0x000fe2000f8e18ff */
[----:B------:R-:W-:-:S08]  /*2bf0*/  SHF.L.U32 R3, R12, 0x1f, RZ ;  /* 0x0000001f0c037819 */ /* 0x000fd000000006ff */
[----:B------:R-:W1:Y:S02]  /*2c00*/  SYNCS.PHASECHK.TRANS64 P0, [UR5+0xe0], R3 ;  /* 0x0000e003ff0075a7 */ /* 0x000e640008001005 */
[----:B-1----:R-:W-:Y:S05]  /*2c10*/  @P0 BRA `(.L_x_49) ;  /* 0x0000000000080947 */ /* 0x002fea0003800000 */
[----:B------:R-:W1:Y:S02]  /*2c20*/  SYNCS.PHASECHK.TRANS64.TRYWAIT P0, [UR5+0xe0], R3 ;  /* 0x0000e003ff0075a7 */ /* 0x000e640008001105 */
[----:B-1----:R-:W-:Y:S05]  /*2c30*/  @!P0 BRA `(.L_x_50) ;  /* 0x0000005800748947 */ /* 0x002fea0003800000 */
.L_x_49:
[----:B------:R-:W-:-:S04]  /*2c40*/  UIADD3 UR4, UPT, UPT, UR6, 0x1, URZ ;  /* 0x0000000106047890 */ /* 0x000fc8000fffe0ff */
[----:B------:R-:W-:-:S04]  /*2c50*/  UISETP.NE.AND UP0, UPT, UR4, 0x2, UPT ;  /* 0x000000020400788c */ /* 0x000fc8000bf05270 */
[----:B------:R-:W-:Y:S02]  /*2c60*/  USEL UR7, URZ, 0x1, UP0 ;  /* 0x00000001ff077887 */ /* 0x000fe40008000000 */
[----:B------:R-:W-:-:S04]  /*2c70*/  USEL UR4, UR4, URZ, UP0 ;  /* 0x000000ff04047287 */ /* 0x000fc80008000000 */
[----:B------:R-:W-:Y:S01]  /*2c80*/  ULEA UR4, UR4, UR37, 0x3 ;  /* 0x0000002504047291 */ /* 0x000fe2000f8e18ff */
[----:B-1----:R-:W-:-:S04]  /*2c90*/  LOP3.LUT R3, R12, UR7, RZ, 0x3c, !PT ;  /* 0x000000070c037c12 */ /* 0x002fc8000f8e3cff */
[----:B------:R-:W-:-:S04]  /*2ca0*/  SHF.L.U32 R0, R3, 0x1f, RZ ;  /* 0x0000001f03007819 */ /* 0x000fc800000006ff */
[----:B------:R-:W1:Y:S02]  /*2cb0*/  SYNCS.PHASECHK.TRANS64 P0, [UR4+0xe0], R0 ;  /* 0x0000e000ff0075a7 */ /* 0x000e640008001004 */
[----:B-1----:R-:W-:Y:S05]  /*2cc0*/  @P0 EXIT ;  /* 0x000000000000094d */ /* 0x002fea0003800000 */
[----:B------:R-:W-:Y:S02]  /*2cd0*/  SHF.L.U32 R3, R3, 0x1f, RZ ;  /* 0x0000001f03037819 */ /* 0x000fe400000006ff */
[----:B------:R-:W-:-:S07]  /*2ce0*/  MOV R0, UR4 ;  /* 0x0000000400007c02 */ /* 0x000fce0008000f00 */
.L_x_51:
[----:B-1----:R1:W2:Y:S02]  /*2cf0*/  SYNCS.PHASECHK.TRANS64.TRYWAIT P0, [R0+URZ+0xe0], R3 ;  /* 0x0000e003000075a7 */ /* 0x0022a400080011ff */
[----:B--2---:R-:W-:Y:S05]  /*2d00*/  @!P0 NANOSLEEP.SYNCS 0x989680 ;  /* 0x009896800000895d */ /* 0x004fea0003900000 */
[----:B------:R-:W2:Y:S02]  /*2d10*/  @!P0 SYNCS.PHASECHK.TRANS64 P0, [R0+URZ+0xe0], R3 ;  /* 0x0000e003000085a7 */ /* 0x000ea400080010ff */
[----:B--2---:R-:W-:Y:S05]  /*2d20*/  @P0 EXIT ;  /* 0x000000000000094d */ /* 0x004fea0003800000 */
[----:B------:R-:W-:Y:S05]  /*2d30*/  BRA `(.L_x_51) ;  /* 0xfffffffc00ec7947 */ /* 0x000fea000383ffff */
.L_x_44:
[----:B------:R-:W-:-:S09]  /*2d40*/  UISETP.NE.AND UP1, UPT, UR8, URZ, UPT ;  /* 0x000000ff0800728c */ /* 0x000fd2000bf25270 */
[----:B------:R-:W-:Y:S05]  /*2d50*/  BRA.U UP1, `(.L_x_52) ;  /* 0x0000000d01c87547 */ /* 0x000fea000b800000 */
[----:B------:R-:W-:Y:S01]  /*2d60*/  UMOV UR4, 0x40 ;  /* 0x0000004000047882 */ /* 0x000fe20000000000 */
[----:B------:R-:W-:Y:S01]  /*2d70*/  NOP ;  /* 0x0000000000007918 */ /* 0x000fe20000000000 */
[----:B------:R-:W-:Y:S01]  /*2d80*/  ULEA UR4, UR37, UR4, 0x18 ;  /* 0x0000000425047291 */ /* 0x000fe2000f8ec0ff */
[----:B------:R-:W-:Y:S02]  /*2d90*/  UMOV UR5, 0x400 ;  /* 0x0000040000057882 */ /* 0x000fe40000000000 */
[----:B------:R-:W-:-:S06]  /*2da0*/  ULEA UR37, UR37, UR5, 0x18 ;  /* 0x0000000525257291 */ /* 0x000fcc000f8ec0ff */
[----:B------:R-:W1:Y:S02]  /*2db0*/  LDS.U8 R0, [UR4+0x1c] ;  /* 0x00001c04ff007984 */ /* 0x000e640008000000 */
[----:B-1----:R-:W-:-:S13]  /*2dc0*/  ISETP.NE.AND P0, PT, R0, RZ, PT ;  /* 0x000000ff0000720c */ /* 0x002fda0003f05270 */
[----:B------:R-:W-:Y:S05]  /*2dd0*/  @P0 BRA `(.L_x_53) ;  /* 0x0000000000580947 */ /* 0x000fea0003800000 */
[----:B------:R-:W-:-:S13]  /*2de0*/  ELECT P0, URZ, PT ;  /* 0x0000000000ff782f */ /* 0x000fda0003800000 */
[----:B------:R-:W-:Y:S05]  /*2df0*/  @!P0 BRA `(.L_x_54) ;  /* 0x0000000000608947 */ /* 0x000fea0003800000 */
[----:B------:R-:W-:Y:S01]  /*2e00*/  UMOV UR5, 0x10 ;  /* 0x0000001000057882 */ /* 0x000fe20000000000 */
[----:B------:R-:W-:Y:S01]  /*2e10*/  HFMA2 R0, -RZ, RZ, 0, 5.9604644775390625e-08 ;  /* 0x00000001ff007431 */ /* 0x000fe200000001ff */
[----:B------:R-:W-:-:S03]  /*2e20*/  MOV R2, 0xffff ;  /* 0x0000ffff00027802 */ /* 0x000fc60000000f00 */
[----:B------:R-:W-:Y:S04]  /*2e30*/  DEPBAR.LE SB1, 0x36 ;  /* 0x00009d800000791a */ /* 0x000fe80000000000 */
[----:B------:R-:W1:Y:S02]  /*2e40*/  UTCATOMSWS.FIND_AND_SET.ALIGN UP0, UR5, UR5 ;  /* 0x00000005000575e3 */ /* 0x000e640008000800 */
[----:B-1----:R-:W-:Y:S01]  /*2e50*/  MOV R3, UR5 ;  /* 0x0000000500037c02 */ /* 0x002fe20008000f00 */
[----:B------:R-:W-:Y:S06]  /*2e60*/  BRA.U UP0, `(.L_x_55) ;  /* 0x0000000100187547 */ /* 0x000fec000b800000 */
.L_x_56:
[----:B------:R-:W-:Y:S05]  /*2e70*/  NANOSLEEP 0x64 ;  /* 0x000000640000795d */ /* 0x000fea0003800000 */
[----:B------:R-:W-:-:S05]  /*2e80*/  UMOV UR5, 0x10 ;  /* 0x0000001000057882 */ /* 0x000fca0000000000 */
[----:B------:R-:W-:Y:S04]  /*2e90*/  DEPBAR.LE SB1, 0x36 ;  /* 0x00009d800000791a */ /* 0x000fe80000000000 */
[----:B------:R-:W1:Y:S02]  /*2ea0*/  UTCATOMSWS.FIND_AND_SET.ALIGN UP0, UR5, UR5 ;  /* 0x00000005000575e3 */ /* 0x000e640008000800 */
[----:B-1----:R-:W-:Y:S01]  /*2eb0*/  MOV R3, UR5 ;  /* 0x0000000500037c02 */ /* 0x002fe20008000f00 */
[----:B------:R-:W-:Y:S05]  /*2ec0*/  BRA.U !UP0, `(.L_x_56) ;  /* 0xfffffffd08e87547 */ /* 0x000fea000b83ffff */
.L_x_55:
[-C--:B------:R-:W-:Y:S02]  /*2ed0*/  SHF.L.U32 R2, R2, R3.reuse, RZ ;  /* 0x0000000302027219 */ /* 0x080fe400000006ff */
[----:B------:R-:W-:Y:S01]  /*2ee0*/  SHF.L.U32 R0, R0, R3, RZ ;  /* 0x0000000300007219 */ /* 0x000fe200000006ff */
[----:B------:R-:W-:Y:S02]  /*2ef0*/  IMAD.SHL.U32 R3, R3, 0x20, RZ ;  /* 0x0000002003037824 */ /* 0x000fe400078e00ff */
[----:B------:R1:W-:Y:S04]  /*2f00*/  ATOMS.OR RZ, [UR4+0x14], R2 ;  /* 0x00001402ffff798c */ /* 0x0003e8000b000004 */
[----:B------:R1:W-:Y:S04]  /*2f10*/  ATOMS.OR RZ, [UR4+0x18], R0 ;  /* 0x00001800ffff798c */ /* 0x0003e8000b000004 */
[----:B------:R1:W-:Y:S01]  /*2f20*/  STS [UR37+0x180], R3 ;  /* 0x00018003ff007988 */ /* 0x0003e20008000825 */
[----:B------:R-:W-:Y:S05]  /*2f30*/  BRA `(.L_x_54) ;  /* 0x0000000000107947 */ /* 0x000fea0003800000 */
.L_x_53:
[----:B------:R-:W-:Y:S02]  /*2f40*/  MOV R0, 0xffffffff ;  /* 0xffffffff00007802 */ /* 0x000fe40000000f00 */
[----:B------:R-:W-:-:S03]  /*2f50*/  MOV R2, 0x2f80 ;  /* 0x00002f8000027802 */ /* 0x000fc60000000f00 */
[----:B------:R1:W-:Y:S04]  /*2f60*/  STS [UR37+0x180], R0 ;  /* 0x00018000ff007988 */ /* 0x0003e80008000825 */
[----:B-1-3-5:R-:W-:Y:S05]  /*2f70*/  CALL.REL.NOINC `($__internal_1_$__cuda_sm10x_tcgen05_guardrail_trap_phase_invalid_during_alloc) ;  /* 0x0000005c00bc7944 */ /* 0x02afea0003c00000 */
.L_x_54:
[----:B------:R-:W-:Y:S05]  /*2f80*/  WARPSYNC.ALL ;  /* 0x0000000000007948 */ /* 0x000fea0003800000 */
[----:B------:R-:W2:Y:S01]  /*2f90*/  S2UR UR5, SR_CgaCtaId ;  /* 0x00000000000579c3 */ /* 0x000ea20000008800 */
[----:B------:R-:W-:Y:S01]  /*2fa0*/  UMOV UR4, 0x400 ;  /* 0x0000040000047882 */ /* 0x000fe20000000000 */
[----:B------:R-:W-:-:S06]  /*2fb0*/  NOP ;  /* 0x0000000000007918 */ /* 0x000fcc0000000000 */
[----:B------:R-:W-:Y:S06]  /*2fc0*/  BAR.ARV 0x6, 0xa0 ;  /* 0x0182800000007b1d */ /* 0x000fec0000002000 */
[----:B------:R-:W4:Y:S01]  /*2fd0*/  LDCU UR7, c[0x0][0x38c] ;  /* 0x00007180ff0777ac */ /* 0x000f220008000800 */
[----:B------:R-:W-:Y:S01]  /*2fe0*/  IMAD.MOV.U32 R11, RZ, RZ, 0x1 ;  /* 0x00000001ff0b7424 */ /* 0x000fe200078e00ff */
[----:B------:R-:W-:Y:S01]  /*2ff0*/  CS2R R8, SRZ ;  /* 0x0000000000087805 */ /* 0x000fe2000001ff00 */
[----:B------:R-:W-:Y:S01]  /*3000*/  IMAD.MOV.U32 R10, RZ, RZ, RZ ;  /* 0x000000ffff0a7224 */ /* 0x000fe200078e00ff */
[----:B------:R-:W3:Y:S01]  /*3010*/  LDCU UR6, c[0x0][0x38c] ;  /* 0x00007180ff0677ac */ /* 0x000ee20008000800 */
[----:B------:R-:W-:Y:S01]  /*3020*/  UMOV UR14, URZ ;  /* 0x000000ff000e7c82 */ /* 0x000fe20008000000 */
[----:B------:R-:W-:Y:S01]  /*3030*/  UMOV UR13, URZ ;  /* 0x000000ff000d7c82 */ /* 0x000fe20008000000 */
[----:B--2---:R-:W-:Y:S01]  /*3040*/  ULEA UR5, UR5, UR4, 0x18 ;  /* 0x0000000405057291 */ /* 0x004fe2000f8ec0ff */
[----:B------:R-:W-:Y:S01]  /*3050*/  UMOV UR24, 0x0 ;  /* 0x0000000000187882 */ /* 0x000fe20000000000 */
[----:B------:R-:W-:-:S02]  /*3060*/  UMOV UR25, 0x4208490 ;  /* 0x0420849000197882 */ /* 0x000fc40000000000 */
[----:B------:R-:W-:Y:S02]  /*3070*/  UIADD3 UR10, UPT, UPT, UR5, 0x14400, URZ ;  /* 0x00014400050a7890 */ /* 0x000fe4000fffe0ff */
[----:B------:R-:W-:Y:S02]  /*3080*/  UIADD3 UR15, UPT, UPT, UR5, 0x4400, URZ ;  /* 0x00004400050f7890 */ /* 0x000fe4000fffe0ff */
[----:B----4-:R-:W-:Y:S01]  /*3090*/  UIADD3 UR7, UPT, UPT, UR7, 0x3f, URZ ;  /* 0x0000003f07077890 */ /* 0x010fe2000fffe0ff */
[----:B-1----:R-:W1:Y:S01]  /*30a0*/  LDS R0, [UR5+0x180] ;  /* 0x00018005ff007984 */ /* 0x002e620008000800 */
[----:B------:R-:W-:Y:S02]  /*30b0*/  USHF.R.U32.HI UR10, URZ, 0x4, UR10 ;  /* 0x00000004ff0a7899 */ /* 0x000fe4000801160a */
[----:B------:R-:W-:Y:S02]  /*30c0*/  USHF.R.S32.HI UR4, URZ, 0x1f, UR7 ;  /* 0x0000001fff047899 */ /* 0x000fe40008011407 */
[----:B------:R-:W-:-:S02]  /*30d0*/  USHF.R.U32.HI UR15, URZ, 0x4, UR15 ;  /* 0x00000004ff0f7899 */ /* 0x000fc4000801160f */
[----:B------:R-:W-:Y:S02]  /*30e0*/  ULEA.HI UR4, UR4, UR7, URZ, 0x6 ;  /* 0x0000000704047291 */ /* 0x000fe4000f8f30ff */
[----:B------:R-:W-:Y:S02]  /*30f0*/  ULOP3.LUT UR10, UR10, 0x3fff, URZ, 0xc0, !UPT ;  /* 0x00003fff0a0a7892 */ /* 0x000fe4000f8ec0ff */
[----:B------:R-:W-:Y:S01]  /*3100*/  USHF.R.S32.HI UR4, URZ, 0x6, UR4 ;  /* 0x00000006ff047899 */ /* 0x000fe20008011404 */
[----:B------:R-:W-:Y:S01]  /*3110*/  UMOV UR22, 0x0 ;  /* 0x0000000000167882 */ /* 0x000fe20000000000 */
[----:B------:R-:W-:Y:S02]  /*3120*/  UMOV UR23, 0x4208490 ;  /* 0x0420849000177882 */ /* 0x000fe40000000000 */
[----:B------:R-:W-:Y:S02]  /*3130*/  UISETP.LT.AND UP0, UPT, UR4, 0x1, UPT ;  /* 0x000000010400788c */ /* 0x000fe4000bf01270 */
[----:B------:R-:W-:-:S02]  /*3140*/  ULOP3.LUT UR15, UR15, 0x3fff, URZ, 0xc0, !UPT ;  /* 0x00003fff0f0f7892 */ /* 0x000fc4000f8ec0ff */
[----:B------:R-:W-:Y:S02]  /*3150*/  USEL UR9, UR4, 0x1, !UP0 ;  /* 0x0000000104097887 */ /* 0x000fe4000c000000 */
[----:B------:R-:W-:Y:S02]  /*3160*/  ULOP3.LUT UR10, UR10, 0x10000, URZ, 0xfc, !UPT ;  /* 0x000100000a0a7892 */ /* 0x000fe4000f8efcff */
[----:B------:R-:W-:Y:S02]  /*3170*/  UIADD3 UR9, UPT, UPT, -UR9, URZ, URZ ;  /* 0x000000ff09097290 */ /* 0x000fe4000fffe1ff */
[----:B---3--:R-:W-:Y:S01]  /*3180*/  UISETP.GE.AND UP3, UPT, UR6, 0x1, UPT ;  /* 0x000000010600788c */ /* 0x008fe2000bf66270 */
[----:B------:R-:W-:Y:S01]  /*3190*/  UMOV UR20, 0x0 ;  /* 0x0000000000147882 */ /* 0x000fe20000000000 */
[----:B------:R-:W-:Y:S01]  /*31a0*/  UMOV UR21, 0x4208490 ;  /* 0x0420849000157882 */ /* 0x000fe20000000000 */
[----:B------:R-:W-:Y:S01]  /*31b0*/  UMOV UR18, 0x0 ;  /* 0x0000000000127882 */ /* 0x000fe20000000000 */
[----:B------:R-:W-:Y:S01]  /*31c0*/  UMOV UR19, 0x4208490 ;  /* 0x0420849000137882 */ /* 0x000fe20000000000 */
[----:B-1----:R-:W-:-:S15]  /*31d0*/  R2UR UR16, R0 ;  /* 0x00000000001072ca */ /* 0x002fde00000e0000 */
.L_x_63:
[----:B------:R-:W-:Y:S02]  /*31e0*/  LEA R0, R10, UR5, 0x3 ;  /* 0x000000050a007c11 */ /* 0x000fe4000f8e18ff */
[----:B------:R-:W-:Y:S02]  /*31f0*/  SHF.L.U32 R5, R9, 0x1f, RZ ;  /* 0x0000001f09057819 */ /* 0x000fe400000006ff */
[----:B------:R-:W-:Y:S01]  /*3200*/  PLOP3.LUT P0, PT, PT, PT, UP3, 0x80, 0x8 ;  /* 0x000000000008781c */ /* 0x000fe20003f0f038 */
[----:B------:R-:W-:Y:S01]  /*3210*/  VIADD R3, R0, 0xe0 ;  /* 0x000000e000037836 */ /* 0x000fe20000000000 */
[----:B-1----:R-:W1:Y:S02]  /*3220*/  SYNCS.PHASECHK.TRANS64.TRYWAIT P1, [R0+URZ+0xd0], R5 ;  /* 0x0000d005000075a7 */ /* 0x002e6400080211ff */
[----:B-1-3--:R-:W-:Y:S09]  /*3230*/  @!P1 BRA `(.L_x_57) ;  /* 0x00000054000c9947 */ /* 0x00aff20003800000 */
.L_x_158:
[----:B------:R-:W-:Y:S01]  /*3240*/  LEA R4, R10, UR5, 0x4 ;  /* 0x000000050a047c11 */ /* 0x000fe2000f8e20ff */
[----:B------:R-:W-:Y:S01]  /*3250*/  @UP3 ULEA UR6, UR13, UR5, 0x3 ;  /* 0x000000050d063291 */ /* 0x000fe2000f8e18ff */
[----:B------:R-:W-:Y:S01]  /*3260*/  PLOP3.LUT P2, PT, PT, PT, PT, 0x80, 0x8 ;  /* 0x000000000008781c */ /* 0x000fe20003f4f070 */
[----:B------:R-:W-:Y:S01]  /*3270*/  ULEA UR7, UR14, UR5, 0x3 ;  /* 0x000000050e077291 */ /* 0x000fe2000f8e18ff */
[----:B------:R-:W-:Y:S02]  /*3280*/  PRMT R3, RZ, 0x654, R3 ;  /* 0x00000654ff037816 */ /* 0x000fe40000000003 */
[----:B-1----:R-:W1:Y:S01]  /*3290*/  LDS.128 R4, [R4+0x160] ;  /* 0x0001600004047984 */ /* 0x002e620000000c00 */
[----:B------:R-:W-:Y:S02]  /*32a0*/  @P0 SHF.L.U32 R2, R8, 0x1f, RZ ;  /* 0x0000001f08020819 */ /* 0x000fe400000006ff */
[----:B------:R-:W-:Y:S01]  /*32b0*/  SHF.L.U32 R0, R11, 0x1f, RZ ;  /* 0x0000001f0b007819 */ /* 0x000fe200000006ff */
[----:B------:R-:W-:Y:S01]  /*32c0*/  @!PT LDS RZ, [RZ] ;  /* 0x00000000fffff984 */ /* 0x000fe20000000800 */
[----:B------:R-:W-:Y:S01]  /*32d0*/  @!PT LDS RZ, [RZ] ;  /* 0x00000000fffff984 */ /* 0x000fe20000000800 */
[----:B------:R-:W-:Y:S01]  /*32e0*/  @!PT LDS RZ, [RZ] ;  /* 0x00000000fffff984 */ /* 0x000fe20000000800 */
[----:B------:R-:W-:Y:S01]  /*32f0*/  @!PT LDS RZ, [RZ] ;  /* 0x00000000fffff984 */ /* 0x000fe20000000800 */
[----:B------:R2:W-:Y:S06]  /*3300*/  MEMBAR.ALL.CTA ;  /* 0x0000000000007992 */ /* 0x0005ec0000008000 */
[----:B--2---:R-:W2:Y:S02]  /*3310*/  FENCE.VIEW.ASYNC.S ;  /* 0x00000000000073c6 */ /* 0x004ea40000000000 */
[----:B--2---:R2:W-:Y:S01]  /*3320*/  SYNCS.ARRIVE.TRANS64.RED.A1T0 RZ, [R3+URZ], RZ ;  /* 0x000000ff03ff79a7 */ /* 0x0045e200081004ff */
[----:B------:R2:W3:Y:S01]  /*3330*/  @P0 SYNCS.PHASECHK.TRANS64.TRYWAIT P2, [UR6], R2 ;  /* 0x00000002ff0005a7 */ /* 0x0004e20008041106 */
[----:B------:R-:W-:Y:S01]  /*3340*/  ULEA.HI UR6, UR14, UR14, URZ, 0x1 ;  /* 0x0000000e0e067291 */ /* 0x000fe2000f8f08ff */
[----:B-1----:R-:W-:-:S03]  /*3350*/  LOP3.LUT P1, RZ, R6, 0x1, RZ, 0xc0, !PT ;  /* 0x0000000106ff7812 */ /* 0x002fc6000782c0ff */
[----:B------:R-:W-:Y:S02]  /*3360*/  USHF.L.U32 UR8, UR6, 0x6, URZ ;  /* 0x0000000606087899 */ /* 0x000fe400080006ff */
[----:B------:R-:W-:Y:S02]  /*3370*/  ULOP3.LUT UR6, UR6, 0xffe, URZ, 0xc0, !UPT ;  /* 0x00000ffe06067892 */ /* 0x000fe4000f8ec0ff */
[----:B------:R-:W-:Y:S02]  /*3380*/  ULOP3.LUT UR8, UR8, 0xffffff80, URZ, 0xc0, !UPT ;  /* 0xffffff8008087892 */ /* 0x000fe4000f8ec0ff */
[----:B------:R-:W-:Y:S02]  /*3390*/  UIADD3 UR6, UPT, UPT, -UR6, UR14, URZ ;  /* 0x0000000e06067290 */ /* 0x000fe4000fffe1ff */
[----:B------:R-:W-:Y:S01]  /*33a0*/  UIADD3 UR8, UPT, UPT, UR16, UR8, URZ ;  /* 0x0000000810087290 */ /* 0x000fe2000fffe0ff */
[----:B------:R-:W1:Y:S03]  /*33b0*/  SYNCS.PHASECHK.TRANS64.TRYWAIT P0, [UR7+0x110], R0 ;  /* 0x00011000ff0075a7 */ /* 0x000e660008001107 */
[----:B------:R-:W-:Y:S01]  /*33c0*/  ULEA UR8, UR6, UR8, 0x14 ;  /* 0x0000000806087291 */ /* 0x000fe2000f8ea0ff */
[----:B-123--:R-:W-:Y:S11]  /*33d0*/  @!P0 BRA `(.L_x_58) ;  /* 0x0000005000b88947 */ /* 0x00eff60003800000 */
.L_x_160:
[----:B------:R-:W-:Y:S01]  /*33e0*/  IADD3 R10, PT, PT, R10, 0x1, RZ ;  /* 0x000000010a0a7810 */ /* 0x000fe20007ffe0ff */
[----:B------:R-:W-:Y:S06]  /*33f0*/  BRA.U !UP3, `(.L_x_59) ;  /* 0x000000010bc07547 */ /* 0x000fec000b800000 */
[----:B------:R-:W-:Y:S01]  /*3400*/  UPLOP3.LUT UP4, UPT, UPT, UPT, UPT, 0x40, 0x4 ;  /* 0x000000000004789c */ /* 0x000fe20003f8e870 */
[----:B------:R-:W-:Y:S01]  /*3410*/  UMOV UR12, UR9 ;  /* 0x00000009000c7c82 */ /* 0x000fe20008000000 */
[----:B------:R-:W-:Y:S01]  /*3420*/  UMOV UR11, UR4 ;  /* 0x00000004000b7c82 */ /* 0x000fe20008000000 */
[----:B------:R-:W-:-:S08]  /*3430*/  UMOV UR17, UR13 ;  /* 0x0000000d00117c82 */ /* 0x000fd00008000000 */
.L_x_62:
[----:B------:R-:W-:Y:S02]  /*3440*/  UIADD3 UR12, UPT, UPT, UR12, 0x1, URZ ;  /* 0x000000010c0c7890 */ /* 0x000fe4000fffe0ff */
[----:B--2---:R-:W-:Y:S02]  /*3450*/  ULEA UR6, UR17, UR5, 0x3 ;  /* 0x0000000511067291 */ /* 0x004fe4000f8e18ff */
[----:B------:R-:W-:Y:S01]  /*3460*/  UISETP.NE.AND UP0, UPT, UR12, URZ, UPT ;  /* 0x000000ff0c00728c */ /* 0x000fe2000bf05270 */
[----:B---3--:R-:W-:Y:S10]  /*3470*/  @P2 BRA `(.L_x_60) ;  /* 0x00000000000c2947 */ /* 0x008ff40003800000 */
[----:B-1----:R-:W-:Y:S04]  /*3480*/  SHF.L.U32 R3, R8, 0x1f, RZ ;  /* 0x0000001f08037819 */ /* 0x002fe800000006ff */
[----:B------:R-:W1:Y:S02]  /*3490*/  SYNCS.PHASECHK.TRANS64.TRYWAIT P0, [UR6], R3 ;  /* 0x00000003ff0075a7 */ /* 0x000e640008001106 */
[----:B-1----:R-:W-:Y:S05]  /*34a0*/  @!P0 BRA `(.L_x_61) ;  /* 0x00000050009c8947 */ /* 0x002fea0003800000 */
.L_x_60:
[----:B------:R-:W-:Y:S01]  /*34b0*/  UISETP.NE.AND UP1, UPT, UR11, 0x1, UPT ;  /* 0x000000010b00788c */ /* 0x000fe2000bf25270 */
[----:B------:R-:W-:Y:S01]  /*34c0*/  PLOP3.LUT P2, PT, PT, PT, PT, 0x80, 0x8 ;  /* 0x000000000008781c */ /* 0x000fe20003f4f070 */
[----:B------:R-:W-:Y:S02]  /*34d0*/  UIADD3 UR13, UPT, UPT, UR17, 0x1, URZ ;  /* 0x00000001110d7890 */ /* 0x000fe4000fffe0ff */
[----:B------:R-:W-:Y:S02]  /*34e0*/  ULEA UR28, UR17, UR15, 0x9 ;  /* 0x0000000f111c7291 */ /* 0x000fe4000f8e48ff */
[----:B------:R-:W-:Y:S01]  /*34f0*/  UISETP.NE.AND UP2, UPT, UR13, 0x8, UPT ;  /* 0x000000080d00788c */ /* 0x000fe2000bf45270 */
[----:B------:R-:W-:Y:S01]  /*3500*/  PLOP3.LUT P0, PT, PT, PT, UP1, 0x80, 0x8 ;  /* 0x000000000008781c */ /* 0x000fe20003f0f018 */
[----:B------:R-:W-:Y:S02]  /*3510*/  UIADD3 UR40, UPT, UPT, UR28, 0x80, URZ ;  /* 0x000000801c287890 */ /* 0x000fe4000fffe0ff */
[----:B------:R-:W-:Y:S02]  /*3520*/  USEL UR27, URZ, 0x1, UP2 ;  /* 0x00000001ff1b7887 */ /* 0x000fe40009000000 */
[----:B------:R-:W-:Y:S02]  /*3530*/  USEL UR13, UR13, URZ, UP2 ;  /* 0x000000ff0d0d7287 */ /* 0x000fe40009000000 */
[----:B------:R-:W-:Y:S02]  /*3540*/  UIADD3 UR36, UPT, UPT, UR28, 0x100, URZ ;  /* 0x000001001c247890 */ /* 0x000fe4000fffe0ff */
[----:B------:R-:W-:Y:S01]  /*3550*/  @UP1 ULEA UR26, UR13, UR5, 0x3 ;  /* 0x000000050d1a1291 */ /* 0x000fe2000f8e18ff */
[----:B------:R-:W-:Y:S01]  /*3560*/  LOP3.LUT R8, R8, UR27, RZ, 0x3c, !PT ;  /* 0x0000001b08087c12 */ /* 0x000fe2000f8e3cff */
[----:B------:R-:W-:Y:S02]  /*3570*/  UIADD3 UR32, UPT, UPT, UR28, 0x180, URZ ;  /* 0x000001801c207890 */ /* 0x000fe4000fffe0ff */
[----:B------:R-:W-:Y:S01]  /*3580*/  UIADD3 UR6, UPT, UPT, UR6, 0x40, URZ ;  /* 0x0000004006067890 */ /* 0x000fe2000fffe0ff */
[----:B-1----:R-:W-:Y:S01]  /*3590*/  @P0 SHF.L.U32 R0, R8, 0x1f, RZ ;  /* 0x0000001f08000819 */ /* 0x002fe200000006ff */
[----:B------:R-:W-:Y:S01]  /*35a0*/  UIADD3 UR11, UPT, UPT, UR11, -0x1, URZ ;  /* 0xffffffff0b0b7890 */ /* 0x000fe2000fffe0ff */
[----:B------:R-:W-:Y:S02]  /*35b0*/  UMOV UR29, 0x40004040 ;  /* 0x40004040001d7882 */ /* 0x000fe40000000000 */
[----:B------:R2:W3:Y:S01]  /*35c0*/  @P0 SYNCS.PHASECHK.TRANS64.TRYWAIT P2, [UR26], R0 ;  /* 0x00000000ff0005a7 */ /* 0x0004e2000804111a */
[----:B------:R-:W-:Y:S01]  /*35d0*/  ULEA UR26, UR17, UR10, 0xa ;  /* 0x0000000a111a7291 */ /* 0x000fe2000f8e50ff */
[----:B------:R-:W-:Y:S01]  /*35e0*/  UMOV UR27, 0x40004040 ;  /* 0x40004040001b7882 */ /* 0x000fe20000000000 */
[----:B------:R-:W-:Y:S02]  /*35f0*/  UMOV UR41, 0x40004040 ;  /* 0x4000404000297882 */ /* 0x000fe40000000000 */
[----:B------:R-:W-:Y:S02]  /*3600*/  UIADD3 UR38, UPT, UPT, UR26, 0x2, URZ ;  /* 0x000000021a267890 */ /* 0x000fe4000fffe0ff */
[----:B------:R-:W-:Y:S02]  /*3610*/  UIADD3 UR34, UPT, UPT, UR26, 0x4, URZ ;  /* 0x000000041a227890 */ /* 0x000fe4000fffe0ff */
[----:B------:R-:W-:Y:S01]  /*3620*/  UIADD3 UR30, UPT, UPT, UR26, 0x6, URZ ;  /* 0x000000061a1e7890 */ /* 0x000fe2000fffe0ff */
[----:B------:R2:W-:Y:S01]  /*3630*/  UTCHMMA gdesc[UR28], gdesc[UR26], tmem[UR8], tmem[UR24], idesc[UR25], UP4 ;  /* 0x00ff181a1c0075ea */ /* 0x0005e2000a000008 */
[----:B------:R-:W-:Y:S01]  /*3640*/  UPLOP3.LUT UP4, UPT, UPT, UPT, UPT, 0x80, 0x8 ;  /* 0x000000000008789c */ /* 0x000fe20003f8f070 */
[----:B------:R-:W-:Y:S01]  /*3650*/  UMOV UR39, 0x40004040 ;  /* 0x4000404000277882 */ /* 0x000fe20000000000 */
[----:B------:R-:W-:Y:S01]  /*3660*/  UMOV UR37, 0x40004040 ;  /* 0x4000404000257882 */ /* 0x000fe20000000000 */
[----:B------:R2:W-:Y:S01]  /*3670*/  UTCHMMA gdesc[UR40], gdesc[UR38], tmem[UR8], tmem[UR22], idesc[UR23], UPT ;  /* 0x00ff1626280075ea */ /* 0x0005e2000b800008 */
[----:B------:R-:W-:Y:S01]  /*3680*/  UMOV UR35, 0x40004040 ;  /* 0x4000404000237882 */ /* 0x000fe20000000000 */
[----:B------:R-:W-:Y:S01]  /*3690*/  UMOV UR33, 0x40004040 ;  /* 0x4000404000217882 */ /* 0x000fe20000000000 */
[----:B------:R-:W-:Y:S01]  /*36a0*/  UMOV UR31, 0x40004040 ;  /* 0x40004040001f7882 */ /* 0x000fe20000000000 */
[----:B------:R2:W-:Y:S01]  /*36b0*/  UTCHMMA gdesc[UR36], gdesc[UR34], tmem[UR8], tmem[UR20], idesc[UR21], UPT ;  /* 0x00ff1422240075ea */ /* 0x0005e2000b800008 */
[----:B------:R2:W-:Y:S01]  /*36c0*/  UTCHMMA gdesc[UR32], gdesc[UR30], tmem[UR8], tmem[UR18], idesc[UR19], UPT ;  /* 0x00ff121e200075ea */ /* 0x0005e2000b800008 */
[----:B------:R2:W-:Y:S01]  /*36d0*/  UTCBAR [UR6], URZ ;  /* 0x000000ff060073e9 */ /* 0x0005e200080000ff */
[----:B------:R-:W-:Y:S01]  /*36e0*/  UMOV UR17, UR13 ;  /* 0x0000000d00117c82 */ /* 0x000fe20008000000 */
[----:B------:R-:W-:Y:S05]  /*36f0*/  BRA.U UP0, `(.L_x_62) ;  /* 0xfffffffd00507547 */ /* 0x000fea000b83ffff */
.L_x_59:
[----:B------:R-:W-:Y:S01]  /*3700*/  UIADD3 UR14, UPT, UPT, UR14, 0x1, URZ ;  /* 0x000000010e0e7890 */ /* 0x000fe2000fffe0ff */
[C---:B------:R-:W-:Y:S01]  /*3710*/  ISETP.NE.AND P0, PT, R10.reuse, 0x2, PT ;  /* 0x000000020a00780c */ /* 0x040fe20003f05270 */
[----:B------:R-:W-:Y:S02]  /*3720*/  UIADD3 UR7, UPT, UPT, UR7, 0xf0, URZ ;  /* 0x000000f007077890 */ /* 0x000fe4000fffe0ff */
[----:B------:R-:W-:Y:S01]  /*3730*/  UISETP.NE.AND UP0, UPT, UR14, 0x4, UPT ;  /* 0x000000040e00788c */ /* 0x000fe2000bf05270 */
[----:B-12---:R-:W-:Y:S02]  /*3740*/  SEL R0, RZ, 0x1, P0 ;  /* 0x00000001ff007807 */ /* 0x006fe40000000000 */
[----:B------:R-:W-:Y:S01]  /*3750*/  SEL R10, R10, RZ, P0 ;  /* 0x000000ff0a0a7207 */ /* 0x000fe20000000000 */
[----:B------:R-:W-:Y:S01]  /*3760*/  USEL UR6, URZ, 0x1, UP0 ;  /* 0x00000001ff067887 */ /* 0x000fe20008000000 */
[----:B------:R-:W-:Y:S01]  /*3770*/  LOP3.LUT R9, R9, R0, RZ, 0x3c, !PT ;  /* 0x0000000009097212 */ /* 0x000fe200078e3cff */
[----:B------:R-:W-:Y:S01]  /*3780*/  USEL UR14, UR14, URZ, UP0 ;  /* 0x000000ff0e0e7287 */ /* 0x000fe20008000000 */
[----:B------:R1:W-:Y:S03]  /*3790*/  UTCBAR [UR7], URZ ;  /* 0x000000ff070073e9 */ /* 0x0003e600080000ff */
[----:B------:R-:W-:Y:S01]  /*37a0*/  LOP3.LUT R11, R11, UR6, RZ, 0x3c, !PT ;  /* 0x000000060b0b7c12 */ /* 0x000fe2000f8e3cff */
[----:B------:R-:W-:Y:S07]  /*37b0*/  @P1 BRA `(.L_x_63) ;  /* 0xfffffff800881947 */ /* 0x000fee000383ffff */
[----:B------:R-:W2:Y:S01]  /*37c0*/  S2UR UR4, SR_CgaCtaId ;  /* 0x00000000000479c3 */ /* 0x000ea20000008800 */
[----:B------:R-:W-:Y:S01]  /*37d0*/  ELECT P0, URZ, PT ;  /* 0x0000000000ff782f */ /* 0x000fe20003800000 */
[----:B------:R-:W-:Y:S01]  /*37e0*/  IMAD.MOV.U32 R0, RZ, RZ, 0x1 ;  /* 0x00000001ff007424 */ /* 0x000fe200078e00ff */
[----:B------:R-:W-:Y:S01]  /*37f0*/  UIADD3 UR5, UPT, UPT, UR5, 0x110, URZ ;  /* 0x0000011005057890 */ /* 0x000fe2000fffe0ff */
[----:B------:R-:W-:Y:S01]  /*3800*/  SHF.L.U32 R3, R11, 0x1f, RZ ;  /* 0x0000001f0b037819 */ /* 0x000fe200000006ff */
[----:B------:R-:W-:-:S03]  /*3810*/  UMOV UR6, 0x40 ;  /* 0x0000004000067882 */ /* 0x000fc60000000000 */
[----:B------:R-:W-:Y:S01]  /*3820*/  UVIRTCOUNT.DEALLOC.SMPOOL 0x80 ;  /* 0x000000800000784c */ /* 0x000fe20000000000 */
[----:B--2---:R-:W-:Y:S02]  /*3830*/  ULEA UR4, UR4, UR6, 0x18 ;  /* 0x0000000604047291 */ /* 0x004fe4000f8ec0ff */
[----:B------:R-:W-:-:S07]  /*3840*/  ULEA UR6, UR14, UR5, 0x3 ;  /* 0x000000050e067291 */ /* 0x000fce000f8e18ff */
[----:B------:R2:W-:Y:S02]  /*3850*/  @P0 STS.U8 [UR4+0x1c], R0 ;  /* 0x00001c00ff000988 */ /* 0x0005e40008000004 */
[----:B------:R-:W4:Y:S02]  /*3860*/  SYNCS.PHASECHK.TRANS64.TRYWAIT P0, [UR6], R3 ;  /* 0x00000003ff0075a7 */ /* 0x000f240008001106 */
[----:B--2-4-:R-:W-:Y:S05]  /*3870*/  @!P0 BRA `(.L_x_64) ;  /* 0x0000004c00c08947 */ /* 0x014fea0003800000 */
.L_x_163:
[----:B-1----:R-:W-:-:S04]  /*3880*/  UIADD3 UR7, UPT, UPT, UR14, 0x1, URZ ;  /* 0x000000010e077890 */ /* 0x002fc8000fffe0ff */
[----:B------:R-:W-:-:S04]  /*3890*/  UISETP.NE.AND UP0, UPT, UR7, 0x4, UPT ;  /* 0x000000040700788c */ /* 0x000fc8000bf05270 */
[----:B------:R-:W-:Y:S02]  /*38a0*/  USEL UR8, URZ, 0x1, UP0 ;  /* 0x00000001ff087887 */ /* 0x000fe40008000000 */
[----:B------:R-:W-:-:S04]  /*38b0*/  USEL UR7, UR7, URZ, UP0 ;  /* 0x000000ff07077287 */ /* 0x000fc80008000000 */
[----:B------:R-:W-:Y:S01]  /*38c0*/  ULEA UR6, UR7, UR5, 0x3 ;  /* 0x0000000507067291 */ /* 0x000fe2000f8e18ff */
[----:B------:R-:W-:-:S04]  /*38d0*/  LOP3.LUT R2, R11, UR8, RZ, 0x3c, !PT ;  /* 0x000000080b027c12 */ /* 0x000fc8000f8e3cff */
[----:B--2---:R-:W-:-:S04]  /*38e0*/  SHF.L.U32 R3, R2, 0x1f, RZ ;  /* 0x0000001f02037819 */ /* 0x004fc800000006ff */
[----:B------:R-:W1:Y:S02]  /*38f0*/  SYNCS.PHASECHK.TRANS64.TRYWAIT P0, [UR6], R3 ;  /* 0x00000003ff0075a7 */ /* 0x000e640008001106 */
[----:B-1----:R-:W-:Y:S05]  /*3900*/  @!P0 BRA `(.L_x_65) ;  /* 0x0000004c00b48947 */ /* 0x002fea0003800000 */
.L_x_165:
        /* <DEDUP_REMOVED lines=9> */
.L_x_167:
[----:B------:R-:W-:-:S04]  /*39a0*/  UIADD3 UR7, UPT, UPT, UR7, 0x1, URZ ;  /* 0x0000000107077890 */ /* 0x000fc8000fffe0ff */
[----:B------:R-:W-:-:S04]  /*39b0*/  UISETP.NE.AND UP0, UPT, UR7, 0x4, UPT ;  /* 0x000000040700788c */ /* 0x000fc8000bf05270 */
[----:B------:R-:W-:Y:S02]  /*39c0*/  USEL UR6, URZ, 0x1, UP0 ;  /* 0x00000001ff067887 */ /* 0x000fe40008000000 */
[----:B------:R-:W-:-:S04]  /*39d0*/  USEL UR7, UR7, URZ, UP0 ;  /* 0x000000ff07077287 */ /* 0x000fc80008000000 */
[----:B------:R-:W-:Y:S01]  /*39e0*/  ULEA UR7, UR7, UR5, 0x3 ;  /* 0x0000000507077291 */ /* 0x000fe2000f8e18ff */
[----:B-1----:R-:W-:-:S04]  /*39f0*/  LOP3.LUT R3, R2, UR6, RZ, 0x3c, !PT ;  /* 0x0000000602037c12 */ /* 0x002fc8000f8e3cff */
[----:B------:R-:W-:-:S04]  /*3a00*/  SHF.L.U32 R3, R3, 0x1f, RZ ;  /* 0x0000001f03037819 */ /* 0x000fc800000006ff */
[----:B------:R-:W1:Y:S02]  /*3a10*/  SYNCS.PHASECHK.TRANS64.TRYWAIT P0, [UR7], R3 ;  /* 0x00000003ff0075a7 */ /* 0x000e640008001107 */
[----:B-1----:R-:W-:Y:S05]  /*3a20*/  @!P0 BRA `(.L_x_67) ;  /* 0x0000004c009c8947 */ /* 0x002fea0003800000 */
.L_x_169:
[----:B------:R-:W-:Y:S01]  /*3a30*/  NOP ;  /* 0x0000000000007918 */ /* 0x000fe20000000000 */
[----:B-1----:R-:W1:Y:S01]  /*3a40*/  LDS R0, [UR4+0x14] ;  /* 0x00001404ff007984 */ /* 0x002e620008000800 */
[----:B------:R-:W-:Y:S01]  /*3a50*/  ULOP3.LUT UR6, UR16, 0xffff, URZ, 0xc0, !UPT ;  /* 0x0000ffff10067892 */ /* 0x000fe2000f8ec0ff */
[----:B------:R-:W-:Y:S01]  /*3a60*/  UMOV UR8, 0xffff ;  /* 0x0000ffff00087882 */ /* 0x000fe20000000000 */
[----:B------:R-:W-:Y:S02]  /*3a70*/  UMOV UR5, 0x1 ;  /* 0x0000000100057882 */ /* 0x000fe40000000000 */
[----:B------:R-:W-:-:S04]  /*3a80*/  USHF.R.U32.HI UR6, URZ, 0x5, UR6 ;  /* 0x00000005ff067899 */ /* 0x000fc80008011606 */
[----:B------:R-:W-:Y:S02]  /*3a90*/  USHF.L.U32 UR8, UR8, UR6, URZ ;  /* 0x0000000608087299 */ /* 0x000fe400080006ff */
[----:B------:R-:W-:-:S04]  /*3aa0*/  USHF.L.U32 UR5, UR5, UR6, URZ ;  /* 0x0000000605057299 */ /* 0x000fc800080006ff */
[----:B-1----:R-:W-:-:S04]  /*3ab0*/  LOP3.LUT R0, R0, UR8, RZ, 0xc0, !PT ;  /* 0x0000000800007c12 */ /* 0x002fc8000f8ec0ff */
[----:B------:R-:W-:-:S13]  /*3ac0*/  ISETP.NE.AND P0, PT, R0, UR8, PT ;  /* 0x0000000800007c0c */ /* 0x000fda000bf05270 */
[----:B------:R-:W-:Y:S05]  /*3ad0*/  @P0 BRA `(.L_x_68) ;  /* 0x0000000000580947 */ /* 0x000fea0003800000 */
[----:B------:R-:W1:Y:S02]  /*3ae0*/  LDS R0, [UR4+0x18] ;  /* 0x00001804ff007984 */ /* 0x000e640008000800 */
[----:B-1----:R-:W-:-:S04]  /*3af0*/  LOP3.LUT R0, R0, UR5, RZ, 0xc0, !PT ;  /* 0x0000000500007c12 */ /* 0x002fc8000f8ec0ff */
[----:B------:R-:W-:-:S13]  /*3b00*/  ISETP.NE.AND P0, PT, R0, UR5, PT ;  /* 0x0000000500007c0c */ /* 0x000fda000bf05270 */
[----:B------:R-:W-:Y:S05]  /*3b10*/  @P0 BRA `(.L_x_69) ;  /* 0x00000000003c0947 */ /* 0x000fea0003800000 */
[----:B------:R-:W1:Y:S01]  /*3b20*/  S2R R2, SR_LANEID ;  /* 0x0000000000027919 */ /* 0x000e620000000000 */
[----:B------:R-:W-:Y:S01]  /*3b30*/  ULOP3.LUT UR8, URZ, UR8, URZ, 0x33, !UPT ;  /* 0x00000008ff087292 */ /* 0x000fe2000f8e33ff */
[----:B------:R-:W-:Y:S01]  /*3b40*/  LOP3.LUT R4, RZ, UR5, RZ, 0x33, !PT ;  /* 0x00000005ff047c12 */ /* 0x000fe2000f8e33ff */
[----:B------:R-:W-:Y:S02]  /*3b50*/  VOTEU.ANY UR7, UPT, PT ;  /* 0x0000000000077886 */ /* 0x000fe400038e0100 */
[----:B------:R-:W-:Y:S01]  /*3b60*/  UFLO.U32 UR7, UR7 ;  /* 0x00000007000772bd */ /* 0x000fe200080e0000 */
[----:B------:R-:W2:Y:S01]  /*3b70*/  REDUX UR5, R4 ;  /* 0x00000000040573c4 */ /* 0x000ea20000000000 */
[----:B------:R-:W-:-:S06]  /*3b80*/  IMAD.U32 R0, RZ, RZ, UR8 ;  /* 0x00000008ff007e24 */ /* 0x000fcc000f8e00ff */
[----:B------:R4:W-:Y:S01]  /*3b90*/  UTCATOMSWS.AND URZ, UR8 ;  /* 0x0000000800ff79e3 */ /* 0x0009e20008000000 */
[----:B------:R-:W3:Y:S01]  /*3ba0*/  REDUX UR6, R0 ;  /* 0x00000000000673c4 */ /* 0x000ee20000000000 */
[----:B-1----:R-:W-:Y:S01]  /*3bb0*/  ISETP.EQ.U32.AND P0, PT, R2, UR7, PT ;  /* 0x0000000702007c0c */ /* 0x002fe2000bf02070 */
[----:B--2---:R-:W-:Y:S01]  /*3bc0*/  IMAD.U32 R2, RZ, RZ, UR5 ;  /* 0x00000005ff027e24 */ /* 0x004fe2000f8e00ff */
[----:B---3--:R-:W-:-:S11]  /*3bd0*/  MOV R3, UR6 ;  /* 0x0000000600037c02 */ /* 0x008fd60008000f00 */
[----:B------:R4:W-:Y:S04]  /*3be0*/  @P0 ATOMS.AND RZ, [UR4+0x14], R3 ;  /* 0x00001403ffff098c */ /* 0x0009e8000a800004 */
[----:B------:R4:W-:Y:S01]  /*3bf0*/  @P0 ATOMS.AND RZ, [UR4+0x18], R2 ;  /* 0x00001802ffff098c */ /* 0x0009e2000a800004 */
[----:B------:R-:W-:Y:S05]  /*3c00*/  BRA `(.L_x_70) ;  /* 0x0000000000147947 */ /* 0x000fea0003800000 */
.L_x_69:
[----:B------:R-:W-:Y:S02]  /*3c10*/  MOV R2, 0x3c30 ;  /* 0x00003c3000027802 */ /* 0x000fe40000000f00 */
[----:B---3-5:R-:W-:Y:S05]  /*3c20*/  CALL.REL.NOINC `($__internal_0_$__cuda_sm10x_tcgen05_guardrail_trap_col_being_dealloced_not_returned_by_alloc) ;  /* 0x0000005000847944 */ /* 0x028fea0003c00000 */
[----:B------:R-:W-:Y:S05]  /*3c30*/  BRA `(.L_x_70) ;  /* 0x0000000000087947 */ /* 0x000fea0003800000 */
.L_x_68:
[----:B------:R-:W-:Y:S02]  /*3c40*/  MOV R2, 0x3c60 ;  /* 0x00003c6000027802 */ /* 0x000fe40000000f00 */
[----:B---3-5:R-:W-:Y:S05]  /*3c50*/  CALL.REL.NOINC `($__internal_2_$__cuda_sm10x_tcgen05_guardrail_trap_unallocated_columns_being_dealloced) ;  /* 0x0000005000907944 */ /* 0x028fea0003c00000 */
.L_x_70:
[----:B------:R-:W-:Y:S01]  /*3c60*/  NOP ;  /* 0x0000000000007918 */ /* 0x000fe20000000000 */
[----:B----4-:R-:W-:Y:S05]  /*3c70*/  EXIT ;  /* 0x000000000000794d */ /* 0x010fea0003800000 */
.L_x_52:
[----:B------:R-:W-:-:S09]  /*3c80*/  UISETP.NE.OR UP2, UPT, UR8, 0x3, !UP2 ;  /* 0x000000030800788c */ /* 0x000fd2000d745670 */
[----:B------:R-:W-:Y:S05]  /*3c90*/  BRA.U UP2, `(.L_x_71) ;  /* 0x0000001102147547 */ /* 0x000fea000b800000 */
[----:B------:R-:W1:Y:S01]  /*3ca0*/  LDC R0, c[0x0][0xb30] ;  /* 0x0002cc00ff007b82 */ /* 0x000e620000000800 */
[----:B------:R-:W2:Y:S01]  /*3cb0*/  LDCU.64 UR8, c[0x0][0x888] ;  /* 0x00011100ff0877ac */ /* 0x000ea20008000a00 */
[----:B------:R-:W-:Y:S02]  /*3cc0*/  HFMA2 R25, -RZ, RZ, 0, 0 ;  /* 0x00000000ff197431 */ /* 0x000fe400000001ff */
[----:B------:R-:W-:Y:S01]  /*3cd0*/  IMAD.MOV.U32 R32, RZ, RZ, 0x1 ;  /* 0x00000001ff207424 */ /* 0x000fe200078e00ff */
[----:B------:R-:W-:Y:S01]  /*3ce0*/  MOV R23, 0x1000 ;  /* 0x0000100000177802 */ /* 0x000fe20000000f00 */
[----:B------:R-:W4:Y:S01]  /*3cf0*/  LDCU.64 UR4, c[0x0][0x890] ;  /* 0x00011200ff0477ac */ /* 0x000f220008000a00 */
[----:B------:R-:W-:Y:S01]  /*3d00*/  IMAD.MOV.U32 R27, RZ, RZ, RZ ;  /* 0x000000ffff1b7224 */ /* 0x000fe200078e00ff */
[----:B------:R-:W3:Y:S01]  /*3d10*/  LDC R19, c[0x0][0x370] ;  /* 0x0000dc00ff137b82 */ /* 0x000ee20000000800 */
[----:B------:R-:W-:Y:S01]  /*3d20*/  UMOV UR7, 0x400 ;  /* 0x0000040000077882 */ /* 0x000fe20000000000 */
[----:B------:R-:W-:-:S02]  /*3d30*/  UPLOP3.LUT UP1, UPT, UPT, UPT, UPT, 0x40, 0x4 ;  /* 0x000000000004789c */ /* 0x000fc40003f2e870 */
[----:B------:R-:W-:-:S04]  /*3d40*/  ULEA UR7, UR37, UR7, 0x18 ;  /* 0x0000000725077291 */ /* 0x000fc8000f8ec0ff */
[----:B------:R-:W3:Y:S01]  /*3d50*/  LDC R2, c[0x0][0xb0c] ;  /* 0x0002c300ff027b82 */ /* 0x000ee20000000800 */
[----:B------:R-:W-:Y:S02]  /*3d60*/  UIADD3 UR13, UPT, UPT, UR7, 0x98, URZ ;  /* 0x00000098070d7890 */ /* 0x000fe4000fffe0ff */
[----:B--2---:R-:W-:Y:S02]  /*3d70*/  UISETP.NE.U32.AND UP2, UPT, UR8, URZ, UPT ;  /* 0x000000ff0800728c */ /* 0x004fe4000bf45070 */
[----:B------:R-:W-:Y:S02]  /*3d80*/  UIADD3 UR33, UPT, UPT, UR7, 0x80, URZ ;  /* 0x0000008007217890 */ /* 0x000fe4000fffe0ff */
[----:B----4-:R-:W-:Y:S01]  /*3d90*/  UISETP.NE.U32.AND UP3, UPT, UR4, URZ, UPT ;  /* 0x000000ff0400728c */ /* 0x010fe2000bf65070 */
[----:B------:R-:W2:Y:S01]  /*3da0*/  LDC R18, c[0x0][0xb20] ;  /* 0x0002c800ff127b82 */ /* 0x000ea20000000800 */
[----:B-1----:R-:W-:Y:S01]  /*3db0*/  ISETP.NE.AND P1, PT, R0, 0x1, PT ;  /* 0x000000010000780c */ /* 0x002fe20003f25270 */
[----:B------:R-:W-:-:S02]  /*3dc0*/  UISETP.NE.AND.EX UP2, UPT, UR9, URZ, UPT, UP2 ;  /* 0x000000ff0900728c */ /* 0x000fc4000bf45320 */
[----:B------:R-:W-:Y:S02]  /*3dd0*/  UIADD3 UR25, UPT, UPT, UR7, 0x88, URZ ;  /* 0x0000008807197890 */ /* 0x000fe4000fffe0ff */
[----:B------:R-:W-:Y:S02]  /*3de0*/  UIADD3 UR17, UPT, UPT, UR7, 0x90, URZ ;  /* 0x0000009007117890 */ /* 0x000fe4000fffe0ff */
[----:B------:R-:W1:Y:S01]  /*3df0*/  LDC.64 R36, c[0x0][0x348] ;  /* 0x0000d200ff247b82 */ /* 0x000e620000000a00 */
[----:B------:R-:W-:Y:S02]  /*3e00*/  UPRMT UR13, UR37, 0x654, UR13 ;  /* 0x00000654250d7896 */ /* 0x000fe4000800000d */
[----:B------:R-:W-:-:S05]  /*3e10*/  UISETP.NE.AND.EX UP3, UPT, UR5, URZ, UPT, UP3 ;  /* 0x000000ff0500728c */ /* 0x000fca000bf65330 */
[----:B------:R-:W4:Y:S08]  /*3e20*/  LDC.64 R16, c[0x0][0xb10] ;  /* 0x0002c400ff107b82 */ /* 0x000f300000000a00 */
[----:B------:R-:W1:Y:S08]  /*3e30*/  LDC.64 R6, c[0x0][0xb18] ;  /* 0x0002c600ff067b82 */ /* 0x000e700000000a00 */
[----:B------:R-:W1:Y:S08]  /*3e40*/  LDC.64 R4, c[0x0][0xb28] ;  /* 0x0002ca00ff047b82 */ /* 0x000e700000000a00 */
[----:B--23--:R-:W1:Y:S02]  /*3e50*/  LDC R22, c[0x0][0x374] ;  /* 0x0000dd00ff167b82 */ /* 0x00ce640000000800 */
.L_x_82:
[----:B------:R-:W-:Y:S02]  /*3e60*/  LEA R0, R27, UR7, 0x3 ;  /* 0x000000071b007c11 */ /* 0x000fe4000f8e18ff */
[----:B------:R-:W-:Y:S02]  /*3e70*/  SHF.L.U32 R3, R25, 0x1f, RZ ;  /* 0x0000001f19037819 */ /* 0x000fe400000006ff */
[----:B------:R-:W-:Y:S02]  /*3e80*/  LEA R28, R27, UR7, 0x4 ;  /* 0x000000071b1c7c11 */ /* 0x000fe4000f8e20ff */
[----:B--2---:R-:W2:Y:S02]  /*3e90*/  SYNCS.PHASECHK.TRANS64.TRYWAIT P0, [R0+URZ+0xd0], R3 ;  /* 0x0000d003000075a7 */ /* 0x004ea400080011ff */
[----:B--2---:R-:W-:Y:S05]  /*3ea0*/  @!P0 BRA `(.L_x_72) ;  /* 0x0000004800948947 */ /* 0x004fea0003800000 */
.L_x_170:
[----:B------:R-:W-:Y:S01]  /*3eb0*/  ISETP.GE.AND P0, PT, R26, 0x1, PT ;  /* 0x000000011a00780c */ /* 0x000fe20003f06270 */
[----:B------:R-:W3:Y:S01]  /*3ec0*/  LDS.128 R28, [R28+0x160] ;  /* 0x000160001c1c7984 */ /* 0x000ee20000000c00 */
[----:B--2---:R-:W-:Y:S01]  /*3ed0*/  VIADD R0, R0, 0xe0 ;  /* 0x000000e000007836 */ /* 0x004fe20000000000 */
[----:B------:R-:W-:Y:S01]  /*3ee0*/  @!PT LDS RZ, [RZ] ;  /* 0x00000000fffff984 */ /* 0x000fe20000000800 */
[----:B------:R-:W-:Y:S01]  /*3ef0*/  @!PT LDS RZ, [RZ] ;  /* 0x00000000fffff984 */ /* 0x000fe20000000800 */
[----:B------:R-:W-:Y:S01]  /*3f00*/  @!PT LDS RZ, [RZ] ;  /* 0x00000000fffff984 */ /* 0x000fe20000000800 */
[----:B------:R-:W-:Y:S01]  /*3f10*/  @!PT LDS RZ, [RZ] ;  /* 0x00000000fffff984 */ /* 0x000fe20000000800 */
[----:B------:R2:W-:Y:S06]  /*3f20*/  MEMBAR.ALL.CTA ;  /* 0x0000000000007992 */ /* 0x0005ec0000008000 */
[----:B--2---:R-:W2:Y:S01]  /*3f30*/  FENCE.VIEW.ASYNC.S ;  /* 0x00000000000073c6 */ /* 0x004ea20000000000 */
[----:B------:R-:W-:Y:S04]  /*3f40*/  PRMT R0, RZ, 0x654, R0 ;  /* 0x00000654ff007816 */ /* 0x000fe80000000000 */
[----:B--2---:R2:W-:Y:S01]  /*3f50*/  SYNCS.ARRIVE.TRANS64.RED.A1T0 RZ, [R0+URZ], RZ ;  /* 0x000000ff00ff79a7 */ /* 0x0045e200081004ff */
[----:B---3--:R-:W-:Y:S11]  /*3f60*/  LOP3.LUT P3, RZ, R30, 0x1, RZ, 0xc0, !PT ;  /* 0x000000011eff7812 */ /* 0x008ff6000786c0ff */
[----:B------:R-:W-:Y:S02]  /*3f70*/  @!UPT UIADD3 URZ, UPT, UPT, URZ, URZ, URZ ;  /* 0x000000fffffff290 */ /* 0x000fe4000fffe0ff */
[----:B------:R-:W-:Y:S02]  /*3f80*/  @P3 MOV R13, R28 ;  /* 0x0000001c000d3202 */ /* 0x000fe40000000f00 */
[----:B------:R-:W-:Y:S01]  /*3f90*/  @P3 LOP3.LUT R8, R29, 0xffff, RZ, 0xc0, !PT ;  /* 0x0000ffff1d083812 */ /* 0x000fe200078ec0ff */
[----:B--2---:R-:W-:Y:S06]  /*3fa0*/  @!P0 BRA `(.L_x_73) ;  /* 0x0000000000a48947 */ /* 0x004fec0003800000 */
[----:B-1---5:R-:W-:Y:S01]  /*3fb0*/  IMAD.HI.U32 R33, R22, R7, RZ ;  /* 0x0000000716217227 */ /* 0x022fe200078e00ff */
[----:B------:R-:W-:Y:S02]  /*3fc0*/  ISETP.NE.AND P0, PT, R6, 0x1, PT ;  /* 0x000000010600780c */ /* 0x000fe40003f05270 */
[----:B------:R-:W-:Y:S01]  /*3fd0*/  ISETP.NE.AND P2, PT, R26, 0x1, PT ;  /* 0x000000011a00780c */ /* 0x000fe20003f45270 */
[----:B----4-:R-:W-:Y:S01]  /*3fe0*/  IMAD.HI.U32 R34, R19, R16, RZ ;  /* 0x0000001013227227 */ /* 0x010fe200078e00ff */
[----:B------:R-:W-:Y:S02]  /*3ff0*/  SHF.R.U32.HI R33, RZ, R18, R33 ;  /* 0x00000012ff217219 */ /* 0x000fe40000011621 */
[----:B------:R-:W-:Y:S01]  /*4000*/  ISETP.NE.AND P4, PT, R2, 0x1, PT ;  /* 0x000000010200780c */ /* 0x000fe20003f85270 */
[----:B------:R-:W-:Y:S01]  /*4010*/  IMAD.HI.U32 R38, R13, R16, RZ ;  /* 0x000000100d267227 */ /* 0x000fe200078e00ff */
[----:B------:R-:W-:Y:S02]  /*4020*/  SHF.R.U32.HI R34, RZ, R17, R34 ;  /* 0x00000011ff227219 */ /* 0x000fe40000011622 */
[----:B------:R-:W-:Y:S01]  /*4030*/  SEL R3, R22, R33, !P0 ;  /* 0x0000002116037207 */ /* 0x000fe20004000000 */
[C---:B------:R-:W-:Y:S01]  /*4040*/  IMAD.HI.U32 R33, R8.reuse, R7, RZ ;  /* 0x0000000708217227 */ /* 0x040fe200078e00ff */
[----:B------:R-:W-:Y:S02]  /*4050*/  SEL R11, R19, R34, !P4 ;  /* 0x00000022130b7207 */ /* 0x000fe40006000000 */
[----:B------:R-:W-:Y:S01]  /*4060*/  SHF.R.U32.HI R38, RZ, R17, R38 ;  /* 0x00000011ff267219 */ /* 0x000fe20000011626 */
[----:B------:R-:W-:Y:S01]  /*4070*/  IMAD.HI.U32 R40, R3, R4, RZ ;  /* 0x0000000403287227 */ /* 0x000fe200078e00ff */
[----:B------:R-:W-:Y:S03]  /*4080*/  SHF.R.U32.HI R33, RZ, R18, R33 ;  /* 0x00000012ff217219 */ /* 0x000fe60000011621 */
[----:B------:R-:W-:Y:S01]  /*4090*/  IMAD.HI.U32 R34, R11, R4, RZ ;  /* 0x000000040b227227 */ /* 0x000fe200078e00ff */
[----:B------:R-:W-:Y:S02]  /*40a0*/  @P2 SHF.R.U32.HI R3, RZ, R5, R40 ;  /* 0x00000005ff032219 */ /* 0x000fe40000011628 */
[----:B------:R-:W-:Y:S02]  /*40b0*/  SEL R9, R8, R33, !P0 ;  /* 0x0000002108097207 */ /* 0x000fe40004000000 */
[----:B------:R-:W-:Y:S01]  /*40c0*/  @P2 SHF.R.U32.HI R11, RZ, R5, R34 ;  /* 0x00000005ff0b2219 */ /* 0x000fe20000011622 */
[C---:B------:R-:W-:Y:S01]  /*40d0*/  IMAD R10, R26.reuse, R3, RZ ;  /* 0x000000031a0a7224 */ /* 0x040fe200078e02ff */
[----:B------:R-:W-:Y:S01]  /*40e0*/  SEL R3, R13, R38, !P4 ;  /* 0x000000260d037207 */ /* 0x000fe20006000000 */
[C---:B------:R-:W-:Y:S03]  /*40f0*/  IMAD.HI.U32 R14, R9.reuse, R4, RZ ;  /* 0x00000004090e7227 */ /* 0x040fe600078e00ff */
[----:B------:R-:W-:Y:S01]  /*4100*/  ISETP.GE.AND P0, PT, R9, R10, PT ;  /* 0x0000000a0900720c */ /* 0x000fe20003f06270 */
[C---:B------:R-:W-:Y:S01]  /*4110*/  IMAD R12, R26.reuse, R11, RZ ;  /* 0x0000000b1a0c7224 */ /* 0x040fe200078e02ff */
[-C--:B------:R-:W-:Y:S04]  /*4120*/  SHF.R.U32.HI R14, RZ, R5.reuse, R14 ;  /* 0x00000005ff0e7219 */ /* 0x080fe8000001160e */
[----:B------:R-:W-:Y:S02]  /*4130*/  ISETP.GE.OR P0, PT, R3, R12, P0 ;  /* 0x0000000c0300720c */ /* 0x000fe40000706670 */
[----:B------:R-:W-:Y:S05]  /*4140*/  SEL R15, R9, R14, !P2 ;  /* 0x0000000e090f7207 */ /* 0x000fea0005000000 */
[----:B------:R-:W-:Y:S04]  /*4150*/  IMAD.MOV R14, RZ, RZ, -R15 ;  /* 0x000000ffff0e7224 */ /* 0x000fe800078e0a0f */
[----:B------:R-:W-:Y:S02]  /*4160*/  IMAD R14, R26, R14, R9 ;  /* 0x0000000e1a0e7224 */ /* 0x000fe400078e0209 */
[C---:B------:R-:W-:Y:S05]  /*4170*/  @!P0 IMAD.HI.U32 R10, R3.reuse, R4, RZ ;  /* 0x00000004030a8227 */ /* 0x040fea00078e00ff */
[----:B------:R-:W-:Y:S04]  /*4180*/  @!P0 SHF.R.U32.HI R10, RZ, R5, R10 ;  /* 0x00000005ff0a8219 */ /* 0x000fe8000001160a */
[----:B------:R-:W-:Y:S01]  /*4190*/  @!P0 SEL R0, R3, R10, !P2 ;  /* 0x0000000a03008207 */ /* 0x000fe20005000000 */
[----:B------:R-:W-:Y:S03]  /*41a0*/  IMAD.MOV R10, RZ, RZ, -R3 ;  /* 0x000000ffff0a7224 */ /* 0x000fe600078e0a03 */
[----:B------:R-:W-:Y:S01]  /*41b0*/  @!P0 IADD3 R15, PT, PT, R15, -R0, RZ ;  /* 0x800000000f0f8210 */ /* 0x000fe20007ffe0ff */
[----:B------:R-:W-:Y:S01]  /*41c0*/  @!P0 IMAD R0, R11, R14, R0 ;  /* 0x0000000e0b008224 */ /* 0x000fe200078e0200 */
[----:B------:R-:W-:Y:S01]  /*41d0*/  IADD3 R11, PT, PT, -R9, RZ, RZ ;  /* 0x000000ff090b7210 */ /* 0x000fe20007ffe1ff */
[----:B------:R-:W-:Y:S02]  /*41e0*/  IMAD R13, R2, R10, R13 ;  /* 0x0000000a020d7224 */ /* 0x000fe400078e020d */
[----:B------:R-:W-:Y:S02]  /*41f0*/  @!P0 IMAD R9, R15, R26, R3 ;  /* 0x0000001a0f098224 */ /* 0x000fe400078e0203 */
[----:B------:R-:W-:Y:S02]  /*4200*/  @!P0 IMAD.MOV.U32 R3, RZ, RZ, R0 ;  /* 0x000000ffff038224 */ /* 0x000fe400078e0000 */
[----:B------:R-:W-:Y:S02]  /*4210*/  IMAD R8, R6, R11, R8 ;  /* 0x0000000b06087224 */ /* 0x000fe400078e0208 */
[----:B------:R-:W-:Y:S02]  /*4220*/  IMAD R13, R3, R2, R13 ;  /* 0x00000002030d7224 */ /* 0x000fe400078e020d */
[----:B------:R-:W-:Y:S02]  /*4230*/  IMAD R8, R9, R6, R8 ;  /* 0x0000000609087224 */ /* 0x000fe400078e0208 */
.L_x_73:
[----:B------:R-:W-:Y:S05]  /*4240*/  BRA.U UP1, `(.L_x_74) ;  /* 0x0000000101107547 */ /* 0x000fea000b800000 */
[----:B------:R-:W-:Y:S04]  /*4250*/  MOV R0, UR6 ;  /* 0x0000000600007c02 */ /* 0x000fe80008000f00 */
[----:B------:R-:W-:Y:S04]  /*4260*/  SHF.L.U32 R3, R0, 0x1f, RZ ;  /* 0x0000001f00037819 */ /* 0x000fe800000006ff */
[----:B------:R-:W2:Y:S02]  /*4270*/  SYNCS.PHASECHK.TRANS64.TRYWAIT P0, [UR7+0xc8], R3 ;  /* 0x0000c803ff0075a7 */ /* 0x000ea40008001107 */
[----:B--2---:R-:W-:Y:S05]  /*4280*/  @!P0 BRA `(.L_x_75) ;  /* 0x0000004400b08947 */ /* 0x004fea0003800000 */
.L_x_74:
[----:B------:R-:W-:Y:S02]  /*4290*/  R2UR UR35, R21 ;  /* 0x00000000152372ca */ /* 0x000fe400000e0000 */
[----:B------:R-:W-:Y:S02]  /*42a0*/  R2UR UR34, R20 ;  /* 0x00000000142272ca */ /* 0x000fe400000e0000 */
[----:B------:R-:W-:Y:S02]  /*42b0*/  ISETP.NE.U32.AND P2, PT, RZ, UR4, PT ;  /* 0x00000004ff007c0c */ /* 0x000fe4000bf45070 */
[----:B------:R-:W-:Y:S02]  /*42c0*/  SHF.L.U32 R12, R32, 0x1f, RZ ;  /* 0x0000001f200c7819 */ /* 0x000fe400000006ff */
[----:B------:R-:W-:Y:S05]  /*42d0*/  ISETP.NE.AND.EX P2, PT, RZ, UR5, PT, P2 ;  /* 0x00000005ff007c0c */ /* 0x000fea000bf45320 */
[----:B------:R-:W-:Y:S02]  /*42e0*/  USHF.L.U32 UR35, UR35, 0x6, URZ ;  /* 0x0000000623237899 */ /* 0x000fe400080006ff */
[----:B------:R-:W-:Y:S01]  /*42f0*/  USHF.L.U32 UR34, UR34, 0x7, URZ ;  /* 0x0000000722227899 */ /* 0x000fe200080006ff */
[----:B------:R-:W-:Y:S11]  /*4300*/  BRA.U !UP3, `(.L_x_76) ;  /* 0x000000010b347547 */ /* 0x000ff6000b800000 */
[----:B------:R-:W-:Y:S01]  /*4310*/  UPLOP3.LUT UP0, UPT, UPT, UPT, UP2, 0x80, 0x8 ;  /* 0x000000000008789c */ /* 0x000fe20003f0f020 */
[----:B--2---:R-:W-:Y:S02]  /*4320*/  HFMA2 R0, -RZ, RZ, 0, 5.9604644775390625e-08 ;  /* 0x00000001ff007431 */ /* 0x004fe400000001ff */
[----:B------:R-:W-:Y:S03]  /*4330*/  IMAD.MOV.U32 R59, RZ, RZ, 0x1 ;  /* 0x00000001ff3b7424 */ /* 0x000fe600078e00ff */
[----:B------:R-:W-:Y:S05]  /*4340*/  PLOP3.LUT P0, PT, PT, PT, UP0, 0x80, 0x8 ;  /* 0x000000000008781c */ /* 0x000fea0003f0f008 */
[----:B------:R-:W2:Y:S01]  /*4350*/  @UP0 LDCU.64 UR10, c[0x0][0x888] ;  /* 0x00011100ff0a07ac */ /* 0x000ea20008000a00 */
[----:B------:R-:W-:Y:S07]  /*4360*/  @UP0 UIMAD UR8, UR36, UR4, URZ ;  /* 0x00000004240802a4 */ /* 0x000fee000f8e02ff */
[----:B------:R-:W-:Y:S01]  /*4370*/  @!P0 PRMT R59, R0, 0x7610, R59 ;  /* 0x00007610003b8816 */ /* 0x000fe2000000003b */
[----:B--2---:R-:W-:Y:S03]  /*4380*/  @UP0 UIMAD.WIDE UR10, UR8, 0x4, UR10 ;  /* 0x00000004080a08a5 */ /* 0x004fe6000f8e020a */
[----:B------:R-:W2:Y:S03]  /*4390*/  @!UP0 LDCU UR8, c[0x0][0x880] ;  /* 0x00011000ff0887ac */ /* 0x000ea60008000800 */
[----:B------:R-:W-:Y:S01]  /*43a0*/  IMAD.U32 R10, RZ, RZ, UR10 ;  /* 0x0000000aff0a7e24 */ /* 0x000fe2000f8e00ff */
[----:B------:R-:W-:Y:S05]  /*43b0*/  MOV R11, UR11 ;  /* 0x0000000b000b7c02 */ /* 0x000fea0008000f00 */
[----:B-----5:R3:W5:Y:S02]  /*43c0*/  @P0 LDG.E R35, desc[UR46][R10.64] ;  /* 0x0000002e0a230981 */ /* 0x020764000c1e1900 */
[----:B--23--:R-:W-:Y:S07]  /*43d0*/  @!P0 IMAD.U32 R35, RZ, RZ, UR8 ;  /* 0x00000008ff238e24 */ /* 0x00cfee000f8e00ff */
.L_x_76:
[----:B-----5:R-:W-:Y:S01]  /*43e0*/  @!P2 FSETP.EQ.AND P0, PT, R35, RZ, PT ;  /* 0x000000ff2300a20b */ /* 0x020fe20003f02000 */
[----:B------:R-:W-:Y:S01]  /*43f0*/  @!UPT UIADD3 URZ, UPT, UPT, URZ, URZ, URZ ;  /* 0x000000fffffff290 */ /* 0x000fe2000fffe0ff */
[----:B------:R-:W-:Y:S11]  /*4400*/  @!P2 BRA `(.L_x_77) ;  /* 0x000000000014a947 */ /* 0x000ff60003800000 */
[----:B------:R-:W-:Y:S02]  /*4410*/  LOP3.LUT P2, RZ, R59, 0xff, RZ, 0xc0, !PT ;  /* 0x000000ff3bff7812 */ /* 0x000fe4000784c0ff */
[----:B------:R-:W-:Y:S04]  /*4420*/  PLOP3.LUT P0, PT, PT, PT, UP0, 0x80, 0x8 ;  /* 0x000000000008781c */ /* 0x000fe80003f0f008 */
[----:B------:R-:W-:Y:S07]  /*4430*/  PLOP3.LUT P0, PT, P0, PT, PT, 0x8, 0x80 ;  /* 0x000000000080781c */ /* 0x000fee000070e170 */
[----:B------:R-:W-:Y:S11]  /*4440*/  @P2 FSETP.EQ.AND P0, PT, R35, RZ, PT ;  /* 0x000000ff2300220b */ /* 0x000ff60003f02000 */
[----:B------:R-:W-:Y:S02]  /*4450*/  @!UPT UIADD3 URZ, UPT, UPT, URZ, URZ, URZ ;  /* 0x000000fffffff290 */ /* 0x000fe4000fffe0ff */
.L_x_77:
[----:B------:R-:W3:Y:S01]  /*4460*/  SYNCS.PHASECHK.TRANS64.TRYWAIT P2, [UR7+0xa0], R12 ;  /* 0x0000a00cff0075a7 */ /* 0x000ee20008041107 */
[----:B------:R-:W-:Y:S04]  /*4470*/  ELECT P4, URZ, PT ;  /* 0x0000000000ff782f */ /* 0x000fe80003880000 */
[----:B------:R-:W-:Y:S11]  /*4480*/  PLOP3.LUT P4, PT, P0, P4, PT, 0xf2, 0x2f ;  /* 0x00000000002f781c */ /* 0x000ff60000789e72 */
[----:B------:R-:W-:Y:S02]  /*4490*/  @!UPT UIADD3 URZ, UPT, UPT, URZ, URZ, URZ ;  /* 0x000000fffffff290 */ /* 0x000fe4000fffe0ff */
[----:B-1----:R-:W-:Y:S05]  /*44a0*/  @!P4 IADD3 R9, P0, PT, R36, 0x580, RZ ;  /* 0x000005802409c810 */ /* 0x002fea0007f1e0ff */
[----:B--2---:R-:W-:Y:S01]  /*44b0*/  @!P4 IMAD.X R0, RZ, RZ, R37, P0 ;  /* 0x000000ffff00c224 */ /* 0x004fe200000e0625 */
[----:B---3--:R-:W-:Y:S07]  /*44c0*/  @!P2 BRA `(.L_x_78) ;  /* 0x000000440038a947 */ /* 0x008fee0003800000 */
.L_x_173:
[----:B------:R-:W-:Y:S01]  /*44d0*/  @!P4 R2UR UR8, R0 ;  /* 0x000000000008c2ca */ /* 0x000fe200000e0000 */
[----:B------:R-:W-:Y:S01]  /*44e0*/  VOTEU.ALL UP1, P4 ;  /* 0x0000000000ff7886 */ /* 0x000fe20002020000 */
[----:B------:R-:W-:Y:S01]  /*44f0*/  @!P4 R2UR UR9, R9 ;  /* 0x000000000909c2ca */ /* 0x000fe200000e0000 */
[----:B------:R-:W-:Y:S01]  /*4500*/  @!P4 IMAD.MOV.U32 R0, RZ, RZ, 0x1000 ;  /* 0x00001000ff00c424 */ /* 0x000fe200078e00ff */
[----:B------:R-:W-:Y:S01]  /*4510*/  UMOV UR10, 0x0 ;  /* 0x00000000000a7882 */ /* 0x000fe20000000000 */
[----:B------:R-:W-:Y:S01]  /*4520*/  UMOV UR11, 0x10000000 ;  /* 0x10000000000b7882 */ /* 0x000fe20000000000 */
[----:B------:R-:W-:Y:S01]  /*4530*/  @!UP1 UIADD3 UR32, UPT, UPT, UR7, 0x200, URZ ;  /* 0x0000020007209890 */ /* 0x000fe2000fffe0ff */
[----:B------:R-:W-:Y:S01]  /*4540*/  @!P4 IADD3 R9, P0, PT, R36, 0x580, RZ ;  /* 0x000005802409c810 */ /* 0x000fe20007f1e0ff */
[----:B------:R-:W-:Y:S05]  /*4550*/  VOTEU.ALL UP1, P4 ;  /* 0x0000000000ff7886 */ /* 0x000fea0002020000 */
[----:B------:R-:W-:Y:S01]  /*4560*/  IMAD.U32 R11, RZ, RZ, UR8 ;  /* 0x00000008ff0b7e24 */ /* 0x000fe2000f8e00ff */
[----:B------:R-:W-:Y:S01]  /*4570*/  UPRMT UR8, UR37, 0x654, UR33 ;  /* 0x0000065425087896 */ /* 0x000fe20008000021 */
[----:B------:R-:W-:Y:S03]  /*4580*/  IMAD.U32 R10, RZ, RZ, UR9 ;  /* 0x00000009ff0a7e24 */ /* 0x000fe6000f8e00ff */
[----:B------:R-:W-:Y:S02]  /*4590*/  @!P4 R2UR UR15, R11 ;  /* 0x000000000b0fc2ca */ /* 0x000fe400000e0000 */
[----:B------:R-:W-:Y:S11]  /*45a0*/  @!P4 R2UR UR14, R10 ;  /* 0x000000000a0ec2ca */ /* 0x000ff600000e0000 */
[----:B------:R-:W-:Y:S02]  /*45b0*/  @!UPT UIADD3 URZ, UPT, UPT, URZ, URZ, URZ ;  /* 0x000000fffffff290 */ /* 0x000fe4000fffe0ff */
[----:B------:R2:W-:Y:S01]  /*45c0*/  @!UP1 UTMALDG.3D [UR32], [UR14], desc[UR10] ;  /* 0x00000a200e0095b4 */ /* 0x0005e20008011000 */
[----:B------:R3:W-:Y:S01]  /*45d0*/  @!P4 SYNCS.ARRIVE.TRANS64.RED.A0TR RZ, [UR7+0x80], R0 ;  /* 0x00008000ffffc9a7 */ /* 0x0007e20008300407 */
[----:B------:R-:W-:Y:S01]  /*45e0*/  SYNCS.ARRIVE.TRANS64.RED.A1T0 RZ, [UR8], RZ ;  /* 0x000000ffffff79a7 */ /* 0x000fe20008100408 */
[----:B---3--:R-:W-:Y:S01]  /*45f0*/  @!P4 IMAD.X R0, RZ, RZ, R37, P0 ;  /* 0x000000ffff00c224 */ /* 0x008fe200000e0625 */
[----:B------:R-:W3:Y:S02]  /*4600*/  SYNCS.PHASECHK.TRANS64.TRYWAIT P2, [UR7+0xa8], R12 ;  /* 0x0000a80cff0075a7 */ /* 0x000ee40008041107 */
[----:B--23--:R-:W-:Y:S05]  /*4610*/  @!P2 BRA `(.L_x_79) ;  /* 0x0000004000fca947 */ /* 0x00cfea0003800000 */
.L_x_175:
        /* <DEDUP_REMOVED lines=8> */
[----:B------:R-:W-:Y:S01]  /*46a0*/  @!UP1 UIADD3 UR24, UPT, UPT, UR7, 0x1200, URZ ;  /* 0x0000120007189890 */ /* 0x000fe2000fffe0ff */
[----:B------:R-:W-:Y:S01]  /*46b0*/  VOTEU.ALL UP1, P4 ;  /* 0x0000000000ff7886 */ /* 0x000fe20002020000 */
[----:B------:R-:W-:Y:S01]  /*46c0*/  UMOV UR27, UR35 ;  /* 0x00000023001b7c82 */ /* 0x000fe20008000000 */
[----:B------:R-:W-:Y:S02]  /*46d0*/  UMOV UR28, UR36 ;  /* 0x00000024001c7c82 */ /* 0x000fe40008000000 */
[----:B------:R-:W-:Y:S01]  /*46e0*/  IMAD.U32 R11, RZ, RZ, UR8 ;  /* 0x00000008ff0b7e24 */ /* 0x000fe2000f8e00ff */
[----:B------:R-:W-:Y:S01]  /*46f0*/  UPRMT UR8, UR37, 0x654, UR25 ;  /* 0x0000065425087896 */ /* 0x000fe20008000019 */
[----:B------:R-:W-:Y:S02]  /*4700*/  IMAD.U32 R10, RZ, RZ, UR9 ;  /* 0x00000009ff0a7e24 */ /* 0x000fe4000f8e00ff */
[----:B------:R-:W-:Y:S01]  /*4710*/  @!P4 IMAD.X R20, RZ, RZ, R37, P0 ;  /* 0x000000ffff14c224 */ /* 0x000fe200000e0625 */
[----:B------:R-:W-:Y:S02]  /*4720*/  @!P4 R2UR UR15, R11 ;  /* 0x000000000b0fc2ca */ /* 0x000fe400000e0000 */
[----:B------:R-:W-:Y:S11]  /*4730*/  @!P4 R2UR UR14, R10 ;  /* 0x000000000a0ec2ca */ /* 0x000ff600000e0000 */
[----:B------:R-:W-:Y:S02]  /*4740*/  @!UPT UIADD3 URZ, UPT, UPT, URZ, URZ, URZ ;  /* 0x000000fffffff290 */ /* 0x000fe4000fffe0ff */
[----:B------:R2:W-:Y:S01]  /*4750*/  @!UP1 UTMALDG.3D [UR24], [UR14], desc[UR10] ;  /* 0x00000a180e0095b4 */ /* 0x0005e20008011000 */
[----:B------:R2:W-:Y:S01]  /*4760*/  @!P4 SYNCS.ARRIVE.TRANS64.RED.A0TR RZ, [UR7+0x88], R0 ;  /* 0x00008800ffffc9a7 */ /* 0x0005e20008300407 */
[----:B------:R-:W-:Y:S01]  /*4770*/  SYNCS.ARRIVE.TRANS64.RED.A1T0 RZ, [UR8], RZ ;  /* 0x000000ffffff79a7 */ /* 0x000fe20008100408 */
[----:B------:R-:W3:Y:S02]  /*4780*/  SYNCS.PHASECHK.TRANS64.TRYWAIT P2, [UR7+0xb0], R12 ;  /* 0x0000b00cff0075a7 */ /* 0x000ee40008041107 */
[----:B--23--:R-:W-:Y:S05]  /*4790*/  @!P2 BRA `(.L_x_80) ;  /* 0x0000004000b4a947 */ /* 0x00cfea0003800000 */
.L_x_177:
[----:B------:R-:W2:Y:S01]  /*47a0*/  LDC.64 R14, c[0x0][0xb10] ;  /* 0x0002c400ff0e7b82 */ /* 0x000ea20000000a00 */
[----:B------:R-:W-:Y:S01]  /*47b0*/  @!P4 R2UR UR8, R20 ;  /* 0x000000001408c2ca */ /* 0x000fe200000e0000 */
[----:B------:R-:W-:Y:S01]  /*47c0*/  VOTEU.ALL UP1, P4 ;  /* 0x0000000000ff7886 */ /* 0x000fe20002020000 */
[----:B------:R-:W-:Y:S01]  /*47d0*/  @!P4 R2UR UR9, R21 ;  /* 0x000000001509c2ca */ /* 0x000fe200000e0000 */
[----:B------:R-:W-:Y:S01]  /*47e0*/  UMOV UR10, 0x0 ;  /* 0x00000000000a7882 */ /* 0x000fe20000000000 */
[----:B------:R-:W-:Y:S03]  /*47f0*/  UMOV UR11, 0x10000000 ;  /* 0x10000000000b7882 */ /* 0x000fe60000000000 */
[----:B------:R-:W3:Y:S01]  /*4800*/  LDC.64 R10, c[0x0][0xb18] ;  /* 0x0002c600ff0a7b82 */ /* 0x000ee20000000a00 */
[----:B------:R-:W-:Y:S01]  /*4810*/  @!UP1 UIADD3 UR18, UPT, UPT, UR34, 0x40, URZ ;  /* 0x0000004022129890 */ /* 0x000fe2000fffe0ff */
[----:B------:R-:W-:Y:S01]  /*4820*/  @P3 SHF.R.U32.HI R24, RZ, 0x10, R29 ;  /* 0x00000010ff183819 */ /* 0x000fe2000001161d */
[----:B------:R-:W-:Y:S01]  /*4830*/  @!UP1 UIADD3 UR16, UPT, UPT, UR7, 0x2200, URZ ;  /* 0x0000220007109890 */ /* 0x000fe2000fffe0ff */
[----:B------:R-:W-:Y:S01]  /*4840*/  VIADD R27, R27, 0x1 ;  /* 0x000000011b1b7836 */ /* 0x000fe20000000000 */
[----:B------:R-:W-:Y:S03]  /*4850*/  VOTEU.ALL UP1, P4 ;  /* 0x0000000000ff7886 */ /* 0x000fe60002020000 */
[----:B------:R-:W5:Y:S01]  /*4860*/  @!P1 LDC R0, c[0x0][0xb20] ;  /* 0x0002c800ff009b82 */ /* 0x000f620000000800 */
[----:B------:R-:W-:Y:S01]  /*4870*/  UMOV UR19, UR35 ;  /* 0x0000002300137c82 */ /* 0x000fe20008000000 */
[----:B------:R-:W-:Y:S01]  /*4880*/  IMAD.U32 R21, RZ, RZ, UR8 ;  /* 0x00000008ff157e24 */ /* 0x000fe2000f8e00ff */
[----:B------:R-:W-:Y:S05]  /*4890*/  UMOV UR20, UR36 ;  /* 0x0000002400147c82 */ /* 0x000fea0008000000 */
[----:B-1----:R-:W1:Y:S01]  /*48a0*/  @!P1 LDC R3, c[0x0][0xb0c] ;  /* 0x0002c300ff039b82 */ /* 0x002e620000000800 */
[----:B------:R-:W-:Y:S01]  /*48b0*/  IMAD.U32 R20, RZ, RZ, UR9 ;  /* 0x00000009ff147e24 */ /* 0x000fe2000f8e00ff */
[----:B------:R-:W-:Y:S01]  /*48c0*/  UPRMT UR8, UR37, 0x654, UR17 ;  /* 0x0000065425087896 */ /* 0x000fe20008000011 */
[----:B------:R-:W-:Y:S03]  /*48d0*/  @!P4 R2UR UR15, R21 ;  /* 0x00000000150fc2ca */ /* 0x000fe600000e0000 */
[----:B------:R-:W-:Y:S01]  /*48e0*/  @!P4 R2UR UR14, R20 ;  /* 0x00000000140ec2ca */ /* 0x000fe200000e0000 */
[----:B------:R-:W-:Y:S11]  /*48f0*/  @!P4 IMAD.MOV.U32 R20, RZ, RZ, 0x1000 ;  /* 0x00001000ff14c424 */ /* 0x000ff600078e00ff */
[----:B------:R-:W-:Y:S01]  /*4900*/  @!UPT UIADD3 URZ, UPT, UPT, URZ, URZ, URZ ;  /* 0x000000fffffff290 */ /* 0x000fe2000fffe0ff */
[----:B------:R1:W-:Y:S01]  /*4910*/  @!UP1 UTMALDG.3D [UR16], [UR14], desc[UR10] ;  /* 0x00000a100e0095b4 */ /* 0x0003e20008011000 */
[----:B------:R1:W-:Y:S02]  /*4920*/  @!P4 SYNCS.ARRIVE.TRANS64.RED.A0TR RZ, [UR7+0x90], R20 ;  /* 0x00009014ffffc9a7 */ /* 0x0003e40008300407 */
[----:B-1----:R-:W-:Y:S01]  /*4930*/  @!P1 ISETP.NE.AND P2, PT, R3, 0x1, PT ;  /* 0x000000010300980c */ /* 0x002fe20003f45270 */
[C---:B--2---:R-:W-:Y:S01]  /*4940*/  @!P1 IMAD.HI.U32 R14, R13.reuse, R14, RZ ;  /* 0x0000000e0d0e9227 */ /* 0x044fe200078e00ff */
[----:B---3--:R-:W-:Y:S03]  /*4950*/  @!P1 ISETP.NE.AND P0, PT, R10, 0x1, PT ;  /* 0x000000010a00980c */ /* 0x008fe60003f05270 */
[C---:B------:R-:W-:Y:S01]  /*4960*/  @!P1 IMAD.HI.U32 R11, R8.reuse, R11, RZ ;  /* 0x0000000b080b9227 */ /* 0x040fe200078e00ff */
[----:B------:R-:W-:Y:S04]  /*4970*/  @!P1 SHF.R.U32.HI R14, RZ, R15, R14 ;  /* 0x0000000fff0e9219 */ /* 0x000fe8000001160e */
[----:B-----5:R-:W-:Y:S01]  /*4980*/  @!P1 SHF.R.U32.HI R9, RZ, R0, R11 ;  /* 0x00000000ff099219 */ /* 0x020fe2000001160b */
[----:B------:R-:W-:Y:S01]  /*4990*/  SYNCS.ARRIVE.TRANS64.RED.A1T0 RZ, [UR8], RZ ;  /* 0x000000ffffff79a7 */ /* 0x000fe20008100408 */
[----:B------:R-:W-:Y:S02]  /*49a0*/  @!P1 SEL R14, R13, R14, !P2 ;  /* 0x0000000e0d0e9207 */ /* 0x000fe40005000000 */
[----:B------:R-:W-:Y:S01]  /*49b0*/  @!P1 SEL R9, R8, R9, !P0 ;  /* 0x0000000908099207 */ /* 0x000fe20004000000 */
[----:B------:R-:W1:Y:S04]  /*49c0*/  SYNCS.PHASECHK.TRANS64.TRYWAIT P5, [UR7+0xb8], R12 ;  /* 0x0000b80cff0075a7 */ /* 0x000e6800080a1107 */
[----:B------:R-:W-:Y:S02]  /*49d0*/  @!P1 IMAD.IADD R0, R9, 0x1, -R14 ;  /* 0x0000000109009824 */ /* 0x000fe400078e0a0e */
[----:B------:R-:W-:Y:S02]  /*49e0*/  @!P1 IMAD.IADD R9, R14, 0x1, -R9 ;  /* 0x000000010e099824 */ /* 0x000fe400078e0a09 */
[----:B------:R-:W-:Y:S02]  /*49f0*/  @!P1 IMAD R13, R0, R3, R13 ;  /* 0x00000003000d9224 */ /* 0x000fe400078e020d */
[----:B------:R-:W-:Y:S01]  /*4a00*/  @!P1 IMAD R8, R9, R10, R8 ;  /* 0x0000000a09089224 */ /* 0x000fe200078e0208 */
[----:B-1----:R-:W-:Y:S06]  /*4a10*/  @!P5 BRA `(.L_x_81) ;  /* 0x00000040002cd947 */ /* 0x002fec0003800000 */
.L_x_179:
[----:B-1----:R-:W-:Y:S01]  /*4a20*/  @!P4 IADD3 R3, P0, PT, R36, 0x580, RZ ;  /* 0x000005802403c810 */ /* 0x002fe20007f1e0ff */
[----:B------:R-:W-:Y:S01]  /*4a30*/  VOTEU.ALL UP1, P4 ;  /* 0x0000000000ff7886 */ /* 0x000fe20002020000 */
[----:B------:R-:W-:Y:S01]  /*4a40*/  UMOV UR18, 0x0 ;  /* 0x0000000000127882 */ /* 0x000fe20000000000 */
[----:B------:R-:W-:Y:S01]  /*4a50*/  UMOV UR19, 0x10000000 ;  /* 0x1000000000137882 */ /* 0x000fe20000000000 */
[----:B------:R-:W-:Y:S01]  /*4a60*/  @!P4 R2UR UR9, R3 ;  /* 0x000000000309c2ca */ /* 0x000fe200000e0000 */
[----:B------:R-:W-:Y:S01]  /*4a70*/  @!P4 IMAD.X R0, RZ, RZ, R37, P0 ;  /* 0x000000ffff00c224 */ /* 0x000fe200000e0625 */
[----:B------:R-:W-:Y:S01]  /*4a80*/  @!UP1 UIADD3 UR10, UPT, UPT, UR34, 0x60, URZ ;  /* 0x00000060220a9890 */ /* 0x000fe2000fffe0ff */
[----:B------:R-:W-:Y:S01]  /*4a90*/  ISETP.NE.AND P0, PT, R27, 0x2, PT ;  /* 0x000000021b00780c */ /* 0x000fe20003f05270 */
[----:B------:R-:W-:Y:S01]  /*4aa0*/  UMOV UR11, UR35 ;  /* 0x00000023000b7c82 */ /* 0x000fe20008000000 */
[----:B------:R-:W-:Y:S01]  /*4ab0*/  UMOV UR12, UR36 ;  /* 0x00000024000c7c82 */ /* 0x000fe20008000000 */
[----:B------:R-:W-:Y:S01]  /*4ac0*/  @!P4 R2UR UR8, R0 ;  /* 0x000000000008c2ca */ /* 0x000fe200000e0000 */
[----:B------:R-:W-:Y:S01]  /*4ad0*/  IMAD.IADD R20, R8, 0x1, R58 ;  /* 0x0000000108147824 */ /* 0x000fe200078e023a */
[----:B------:R-:W-:Y:S01]  /*4ae0*/  @P3 R2UR UR36, R24 ;  /* 0x00000000182432ca */ /* 0x000fe200000e0000 */
[----:B------:R-:W-:Y:S01]  /*4af0*/  IMAD.IADD R21, R13, 0x1, R60 ;  /* 0x000000010d157824 */ /* 0x000fe200078e023c */
[----:B------:R-:W-:Y:S02]  /*4b00*/  SEL R0, RZ, 0x1, P0 ;  /* 0x00000001ff007807 */ /* 0x000fe40000000000 */
[----:B------:R-:W-:Y:S01]  /*4b10*/  LOP3.LUT R32, R32, 0x1, RZ, 0x3c, !PT ;  /* 0x0000000120207812 */ /* 0x000fe200078e3cff */
[----:B------:R-:W-:Y:S01]  /*4b20*/  IMAD.U32 R10, RZ, RZ, UR9 ;  /* 0x00000009ff0a7e24 */ /* 0x000fe2000f8e00ff */
[----:B------:R-:W-:Y:S01]  /*4b30*/  @!UP1 UIADD3 UR9, UPT, UPT, UR7, 0x98, URZ ;  /* 0x0000009807099890 */ /* 0x000fe2000fffe0ff */
[----:B------:R-:W-:Y:S02]  /*4b40*/  LOP3.LUT R25, R25, R0, RZ, 0x3c, !PT ;  /* 0x0000000019197212 */ /* 0x000fe400078e3cff */
[----:B------:R-:W-:Y:S02]  /*4b50*/  SEL R27, R27, RZ, P0 ;  /* 0x000000ff1b1b7207 */ /* 0x000fe40000000000 */
[----:B------:R-:W-:Y:S01]  /*4b60*/  IMAD.U32 R11, RZ, RZ, UR8 ;  /* 0x00000008ff0b7e24 */ /* 0x000fe2000f8e00ff */
[----:B------:R-:W-:Y:S01]  /*4b70*/  @!P4 R2UR UR14, R10 ;  /* 0x000000000a0ec2ca */ /* 0x000fe200000e0000 */
[----:B------:R-:W-:Y:S01]  /*4b80*/  @!UP1 UIADD3 UR8, UPT, UPT, UR7, 0x3200, URZ ;  /* 0x0000320007089890 */ /* 0x000fe2000fffe0ff */
[----:B------:R-:W-:Y:S02]  /*4b90*/  VOTEU.ALL UP1, P4 ;  /* 0x0000000000ff7886 */ /* 0x000fe40002020000 */
[----:B------:R-:W-:Y:S11]  /*4ba0*/  @!P4 R2UR UR15, R11 ;  /* 0x000000000b0fc2ca */ /* 0x000ff600000e0000 */
[----:B------:R-:W-:Y:S02]  /*4bb0*/  @!UPT UIADD3 URZ, UPT, UPT, URZ, URZ, URZ ;  /* 0x000000fffffff290 */ /* 0x000fe4000fffe0ff */
[----:B------:R2:W-:Y:S01]  /*4bc0*/  @!UP1 UTMALDG.3D [UR8], [UR14], desc[UR18] ;  /* 0x000012080e0095b4 */ /* 0x0005e20008011000 */
[----:B------:R2:W-:Y:S01]  /*4bd0*/  @!P4 SYNCS.ARRIVE.TRANS64.RED.A0TR RZ, [UR7+0x98], R23 ;  /* 0x00009817ffffc9a7 */ /* 0x0005e20008300407 */
[----:B------:R-:W-:Y:S01]  /*4be0*/  UPLOP3.LUT UP1, UPT, UPT, UPT, UPT, 0x80, 0x8 ;  /* 0x000000000008789c */ /* 0x000fe20003f2f070 */
[----:B------:R-:W-:Y:S01]  /*4bf0*/  SYNCS.ARRIVE.TRANS64.RED.A1T0 RZ, [UR13], RZ ;  /* 0x000000ffffff79a7 */ /* 0x000fe2000810040d */
[----:B------:R-:W-:Y:S09]  /*4c00*/  @P3 BRA `(.L_x_82) ;  /* 0xfffffff000943947 */ /* 0x000ff2000383ffff */
[----:B------:R-:W-:-:S04]  /*4c10*/  SHF.L.U32 R3, R32, 0x1f, RZ ;  /* 0x0000001f20037819 */ /* 0x000fc800000006ff */
[----:B------:R-:W1:Y:S02]  /*4c20*/  SYNCS.PHASECHK.TRANS64.TRYWAIT P0, [UR7+0xa0], R3 ;  /* 0x0000a003ff0075a7 */ /* 0x000e640008001107 */
[----:B-1----:R-:W-:Y:S05]  /*4c30*/  @!P0 BRA `(.L_x_83) ;  /* 0x0000003c00bc8947 */ /* 0x002fea0003800000 */
.L_x_181:
[----:B------:R-:W3:Y:S02]  /*4c40*/  SYNCS.PHASECHK.TRANS64.TRYWAIT P0, [UR7+0xa8], R3 ;  /* 0x0000a803ff0075a7 */ /* 0x000ee40008001107 */
[----:B---3--:R-:W-:Y:S05]  /*4c50*/  @!P0 BRA `(.L_x_84) ;  /* 0x0000003c00cc8947 */ /* 0x008fea0003800000 */
.L_x_183:
[----:B------:R-:W3:Y:S02]  /*4c60*/  SYNCS.PHASECHK.TRANS64.TRYWAIT P0, [UR7+0xb0], R3 ;  /* 0x0000b003ff0075a7 */ /* 0x000ee40008001107 */
[----:B---3--:R-:W-:Y:S05]  /*4c70*/  @!P0 BRA `(.L_x_85) ;  /* 0x0000003c00dc8947 */ /* 0x008fea0003800000 */
.L_x_185:
[----:B-1----:R-:W-:-:S07]  /*4c80*/  MOV R0, UR7 ;  /* 0x0000000700007c02 */ /* 0x002fce0008000f00 */
.L_x_86:
[----:B-1----:R-:W-:-:S04]  /*4c90*/  SHF.L.U32 R3, R32, 0x1f, RZ ;  /* 0x0000001f20037819 */ /* 0x002fc800000006ff */
[----:B------:R1:W3:Y:S03]  /*4ca0*/  SYNCS.PHASECHK.TRANS64.TRYWAIT P0, [R0+URZ+0xb8], R3 ;  /* 0x0000b803000075a7 */ /* 0x0002e600080011ff */
[----:B---3--:R-:W-:Y:S05]  /*4cb0*/  @!P0 NANOSLEEP.SYNCS 0x989680 ;  /* 0x009896800000895d */ /* 0x008fea0003900000 */
[----:B------:R-:W3:Y:S02]  /*4cc0*/  @!P0 SYNCS.PHASECHK.TRANS64 P0, [R0+URZ+0xb8], R3 ;  /* 0x0000b803000085a7 */ /* 0x000ee400080010ff */
[----:B--23--:R-:W-:Y:S05]  /*4cd0*/  @P0 EXIT ;  /* 0x000000000000094d */ /* 0x00cfea0003800000 */
[----:B------:R-:W-:Y:S05]  /*4ce0*/  BRA `(.L_x_86) ;  /* 0xfffffffc00e87947 */ /* 0x000fea000383ffff */
.L_x_71:
[----:B------:R-:W-:-:S06]  /*4cf0*/  UISETP.GE.AND UP1, UPT, UR8, 0x4, UPT ;  /* 0x000000040800788c */ /* 0x000fcc000bf26270 */
[----:B------:R-:W-:-:S13]  /*4d00*/  PLOP3.LUT P0, PT, PT, PT, UP1, 0x80, 0x8 ;  /* 0x000000000008781c */ /* 0x000fda0003f0f018 */
[----:B------:R-:W-:Y:S05]  /*4d10*/  @!P0 EXIT ;  /* 0x000000000000894d */ /* 0x000fea0003800000 */
[----:B------:R-:W-:Y:S01]  /*4d20*/  BAR.SYNC.DEFER_BLOCKING 0x6, 0xa0 ;  /* 0x0182800000007b1d */ /* 0x000fe20000010000 */
[C---:B------:R-:W-:Y:S01]  /*4d30*/  IMAD.SHL.U32 R7, R72.reuse, 0x20, RZ ;  /* 0x0000002048077824 */ /* 0x040fe200078e00ff */
[C---:B------:R-:W-:Y:S01]  /*4d40*/  LOP3.LUT P0, RZ, R72.reuse, 0x4, RZ, 0xc0, !PT ;  /* 0x0000000448ff7812 */ /* 0x040fe2000780c0ff */
[C---:B------:R-:W-:Y:S01]  /*4d50*/  IMAD.SHL.U32 R64, R72.reuse, 0x10, RZ ;  /* 0x0000001048407824 */ /* 0x040fe200078e00ff */
[----:B------:R-:W-:Y:S01]  /*4d60*/  CS2R R68, SRZ ;  /* 0x0000000000447805 */ /* 0x000fe2000001ff00 */
[C---:B------:R-:W-:Y:S01]  /*4d70*/  IMAD.SHL.U32 R5, R72.reuse, 0x4, RZ ;  /* 0x0000000448057824 */ /* 0x040fe200078e00ff */
[----:B------:R-:W-:Y:S02]  /*4d80*/  UMOV UR48, 0x400 ;  /* 0x0000040000307882 */ /* 0x000fe40000000000 */
[----:B------:R-:W1:Y:S01]  /*4d90*/  LDC R63, c[0x0][0x370] ;  /* 0x0000dc00ff3f7b82 */ /* 0x000e620000000800 */
[----:B------:R-:W-:Y:S01]  /*4da0*/  ULEA UR48, UR37, UR48, 0x18 ;  /* 0x0000003025307291 */ /* 0x000fe2000f8ec0ff */
[----:B------:R-:W-:Y:S01]  /*4db0*/  LOP3.LUT R0, R7, 0xc0, RZ, 0xc0, !PT ;  /* 0x000000c007007812 */ /* 0x000fe200078ec0ff */
[----:B------:R-:W-:Y:S01]  /*4dc0*/  IMAD.U32 R32, R72, 0x10000, RZ ;  /* 0x0001000048207824 */ /* 0x000fe200078e00ff */
[----:B------:R-:W-:Y:S01]  /*4dd0*/  LOP3.LUT R64, R64, 0x600, RZ, 0xc0, !PT ;  /* 0x0000060040407812 */ /* 0x000fe200078ec0ff */
[----:B------:R-:W-:Y:S01]  /*4de0*/  UIADD3 UR4, UPT, UPT, UR48, 0x200, URZ ;  /* 0x0000020030047890 */ /* 0x000fe2000fffe0ff */
[----:B------:R-:W-:Y:S01]  /*4df0*/  LOP3.LUT R5, R0, 0x18, R5, 0xf8, !PT ;  /* 0x0000001800057812 */ /* 0x000fe200078ef805 */
[----:B------:R-:W-:Y:S01]  /*4e00*/  IMAD.MOV.U32 R71, RZ, RZ, 0x20 ;  /* 0x00000020ff477424 */ /* 0x000fe200078e00ff */
[----:B------:R-:W2:Y:S01]  /*4e10*/  LDC R28, c[0x0][0xb0c] ;  /* 0x0002c300ff1c7b82 */ /* 0x000ea20000000800 */
[----:B------:R-:W-:Y:S01]  /*4e20*/  SHF.R.U32.HI R0, RZ, 0x1, R72 ;  /* 0x00000001ff007819 */ /* 0x000fe20000011648 */
[----:B------:R-:W-:Y:S01]  /*4e30*/  IMAD.MOV.U32 R70, RZ, RZ, 0x1 ;  /* 0x00000001ff467424 */ /* 0x000fe200078e00ff */
[--C-:B------:R-:W-:Y:S01]  /*4e40*/  LOP3.LUT R64, R64, 0x20, R7.reuse, 0xf8, !PT ;  /* 0x0000002040407812 */ /* 0x100fe200078ef807 */
[----:B------:R-:W-:Y:S01]  /*4e50*/  IMAD.MOV.U32 R30, RZ, RZ, RZ ;  /* 0x000000ffff1e7224 */ /* 0x000fe200078e00ff */
[----:B------:R-:W-:Y:S01]  /*4e60*/  LOP3.LUT R32, R32, 0x600000, RZ, 0xc0, !PT ;  /* 0x0060000020207812 */ /* 0x000fe200078ec0ff */
[----:B------:R-:W-:Y:S01]  /*4e70*/  IMAD.MOV.U32 R75, RZ, RZ, RZ ;  /* 0x000000ffff4b7224 */ /* 0x000fe200078e00ff */
[----:B------:R-:W-:Y:S01]  /*4e80*/  LOP3.LUT R5, R5, 0x8, R0, 0x78, !PT ;  /* 0x0000000805057812 */ /* 0x000fe200078e7800 */
[----:B------:R-:W4:Y:S01]  /*4e90*/  LDC R61, c[0x0][0xb20] ;  /* 0x0002c800ff3d7b82 */ /* 0x000f220000000800 */
[----:B------:R-:W3:Y:S01]  /*4ea0*/  LDS R3, [UR48+0x180] ;  /* 0x00018030ff037984 */ /* 0x000ee20008000800 */
[----:B------:R-:W-:Y:S01]  /*4eb0*/  LOP3.LUT R64, R64, 0x100, R7, 0xf8, !PT ;  /* 0x0000010040407812 */ /* 0x000fe200078ef807 */
[----:B------:R-:W-:Y:S01]  /*4ec0*/  IMAD.U32 R66, RZ, RZ, UR4 ;  /* 0x00000004ff427e24 */ /* 0x000fe2000f8e00ff */
[----:B------:R-:W-:Y:S01]  /*4ed0*/  LOP3.LUT R72, R72, 0x60, RZ, 0xc0, !PT ;  /* 0x0000006048487812 */ /* 0x000fe200078ec0ff */
[----:B------:R-:W1:Y:S01]  /*4ee0*/  LDCU.64 UR52, c[0x0][0x348] ;  /* 0x00006900ff3477ac */ /* 0x000e620008000a00 */
[----:B------:R-:W-:-:S02]  /*4ef0*/  LOP3.LUT R64, R64, R5, RZ, 0xfc, !PT ;  /* 0x0000000540407212 */ /* 0x000fc400078efcff */
[----:B------:R-:W1:Y:S01]  /*4f00*/  LDC R27, c[0x0][0xb30] ;  /* 0x0002cc00ff1b7b82 */ /* 0x000e620000000800 */
[----:B------:R-:W-:Y:S01]  /*4f10*/  SEL R71, R71, 0xffffffe0, !P0 ;  /* 0xffffffe047477807 */ /* 0x000fe20004000000 */
[----:B------:R-:W1:Y:S01]  /*4f20*/  LDCU.64 UR38, c[0x0][0x888] ;  /* 0x00011100ff2677ac */ /* 0x000e620008000a00 */
[----:B------:R-:W1:Y:S05]  /*4f30*/  LDCU.64 UR44, c[0x0][0x890] ;  /* 0x00011200ff2c77ac */ /* 0x000e6a0008000a00 */
[----:B------:R-:W1:Y:S01]  /*4f40*/  LDC.64 R56, c[0x0][0xb10] ;  /* 0x0002c400ff387b82 */ /* 0x000e620000000a00 */
[----:B------:R-:W-:Y:S01]  /*4f50*/  UMOV UR49, URZ ;  /* 0x000000ff00317c82 */ /* 0x000fe20008000000 */
[----:B------:R-:W-:-:S06]  /*4f60*/  UMOV UR51, URZ ;  /* 0x000000ff00337c82 */ /* 0x000fcc0008000000 */
[----:B------:R-:W1:Y:S08]  /*4f70*/  LDC.64 R24, c[0x0][0xb18] ;  /* 0x0002c600ff187b82 */ /* 0x000e700000000a00 */
[----:B------:R-:W1:Y:S08]  /*4f80*/  LDC.64 R22, c[0x0][0xb28] ;  /* 0x0002ca00ff167b82 */ /* 0x000e700000000a00 */
[----:B------:R-:W1:Y:S01]  /*4f90*/  LDC.64 R54, c[0x0][0x8b0] ;  /* 0x00022c00ff367b82 */ /* 0x000e620000000a00 */
[----:B---3--:R-:W-:-:S07]  /*4fa0*/  IMAD.IADD R32, R3, 0x1, R32 ;  /* 0x0000000103207824 */ /* 0x008fce00078e0220 */
[----:B------:R-:W3:Y:S08]  /*4fb0*/  LDC.64 R52, c[0x0][0x8a8] ;  /* 0x00022a00ff347b82 */ /* 0x000ef00000000a00 */
[----:B--2-4-:R-:W1:Y:S02]  /*4fc0*/  LDC R62, c[0x0][0x374] ;  /* 0x0000dd00ff3e7b82 */ /* 0x014e640000000800 */
.L_x_130:
[C---:B------:R-:W-:Y:S02]  /*4fd0*/  LEA R0, R75.reuse, UR48, 0x3 ;  /* 0x000000304b007c11 */ /* 0x040fe4000f8e18ff */
[----:B------:R-:W-:Y:S02]  /*4fe0*/  SHF.L.U32 R3, R68, 0x1f, RZ ;  /* 0x0000001f44037819 */ /* 0x000fe400000006ff */
[----:B------:R-:W-:Y:S02]  /*4ff0*/  LEA R16, R75, UR48, 0x4 ;  /* 0x000000304b107c11 */ /* 0x000fe4000f8e20ff */
[----:B------:R-:W2:Y:S02]  /*5000*/  SYNCS.PHASECHK.TRANS64.TRYWAIT P0, [R0+URZ+0xd0], R3 ;  /* 0x0000d003000075a7 */ /* 0x000ea400080011ff */
[----:B-12---:R-:W-:Y:S05]  /*5010*/  @!P0 BRA `(.L_x_87) ;  /* 0x0000003c000c8947 */ /* 0x006fea0003800000 */
.L_x_186:
[----:B------:R-:W4:Y:S01]  /*5020*/  LDC.64 R12, c[0x0][0xb10] ;  /* 0x0002c400ff0c7b82 */ /* 0x000f220000000a00 */
[----:B------:R-:W3:Y:S01]  /*5030*/  LDS.128 R16, [R16+0x160] ;  /* 0x0001600010107984 */ /* 0x000ee20000000c00 */
[----:B-1----:R-:W-:Y:S01]  /*5040*/  ISETP.NE.AND P1, PT, R27, 0x1, PT ;  /* 0x000000011b00780c */ /* 0x002fe20003f25270 */
[----:B--2---:R-:W-:Y:S01]  /*5050*/  VIADD R0, R0, 0xe0 ;  /* 0x000000e000007836 */ /* 0x004fe20000000000 */
[----:B------:R-:W-:Y:S04]  /*5060*/  ISETP.GE.AND P0, PT, R26, 0x1, PT ;  /* 0x000000011a00780c */ /* 0x000fe80003f06270 */
[----:B------:R-:W1:Y:S01]  /*5070*/  LDC.64 R10, c[0x0][0xb18] ;  /* 0x0002c600ff0a7b82 */ /* 0x000e620000000a00 */
[----:B------:R-:W-:Y:S01]  /*5080*/  PRMT R0, RZ, 0x654, R0 ;  /* 0x00000654ff007816 */ /* 0x000fe20000000000 */
[----:B------:R-:W-:Y:S01]  /*5090*/  @!PT LDS RZ, [RZ] ;  /* 0x00000000fffff984 */ /* 0x000fe20000000800 */
[----:B------:R-:W-:Y:S01]  /*50a0*/  @!PT LDS RZ, [RZ] ;  /* 0x00000000fffff984 */ /* 0x000fe20000000800 */
[----:B------:R-:W-:Y:S01]  /*50b0*/  @!PT LDS RZ, [RZ] ;  /* 0x00000000fffff984 */ /* 0x000fe20000000800 */
[----:B------:R-:W-:Y:S01]  /*50c0*/  @!PT LDS RZ, [RZ] ;  /* 0x00000000fffff984 */ /* 0x000fe20000000800 */
[----:B------:R2:W-:Y:S06]  /*50d0*/  MEMBAR.ALL.CTA ;  /* 0x0000000000007992 */ /* 0x0005ec0000008000 */
[----:B--2---:R-:W2:Y:S01]  /*50e0*/  FENCE.VIEW.ASYNC.S ;  /* 0x00000000000073c6 */ /* 0x004ea20000000000 */
[----:B------:R-:W1:Y:S08]  /*50f0*/  @!P1 LDC R14, c[0x0][0xb20] ;  /* 0x0002c800ff0e9b82 */ /* 0x000e700000000800 */
[----:B------:R-:W1:Y:S01]  /*5100*/  @!P1 LDC R9, c[0x0][0xb0c] ;  /* 0x0002c300ff099b82 */ /* 0x000e620000000800 */
[----:B--2---:R2:W-:Y:S01]  /*5110*/  SYNCS.ARRIVE.TRANS64.RED.A1T0 RZ, [R0+URZ], RZ ;  /* 0x000000ff00ff79a7 */ /* 0x0045e200081004ff */
[----:B---3--:R-:W-:Y:S04]  /*5120*/  LOP3.LUT P4, RZ, R18, 0x1, RZ, 0xc0, !PT ;  /* 0x0000000112ff7812 */ /* 0x008fe8000788c0ff */
[----:B------:R-:W-:Y:S09]  /*5130*/  P2R R73, PR, RZ, 0x10 ;  /* 0x00000010ff497803 */ /* 0x000ff20000000000 */
[----:B------:R-:W-:Y:S02]  /*5140*/  @P4 MOV R31, R16 ;  /* 0x00000010001f4202 */ /* 0x000fe40000000f00 */
[----:B------:R-:W-:Y:S01]  /*5150*/  @P4 LOP3.LUT R29, R17, 0xffff, RZ, 0xc0, !PT ;  /* 0x0000ffff111d4812 */ /* 0x000fe200078ec0ff */
[----:B--2-4-:R-:W-:Y:S06]  /*5160*/  @!P0 BRA `(.L_x_88) ;  /* 0x0000000000a48947 */ /* 0x014fec0003800000 */
[----:B------:R-:W-:Y:S01]  /*5170*/  IMAD.HI.U32 R36, R62, R25, RZ ;  /* 0x000000193e247227 */ /* 0x000fe200078e00ff */
[----:B------:R-:W-:Y:S02]  /*5180*/  ISETP.NE.AND P0, PT, R24, 0x1, PT ;  /* 0x000000011800780c */ /* 0x000fe40003f05270 */
[----:B------:R-:W-:Y:S01]  /*5190*/  ISETP.NE.AND P2, PT, R26, 0x1, PT ;  /* 0x000000011a00780c */ /* 0x000fe20003f45270 */
[-C--:B------:R-:W-:Y:S01]  /*51a0*/  IMAD.HI.U32 R34, R63, R56.reuse, RZ ;  /* 0x000000383f227227 */ /* 0x080fe200078e00ff */
[----:B------:R-:W-:Y:S02]  /*51b0*/  SHF.R.U32.HI R37, RZ, R61, R36 ;  /* 0x0000003dff257219 */ /* 0x000fe40000011624 */
[----:B------:R-:W-:Y:S01]  /*51c0*/  ISETP.NE.AND P3, PT, R28, 0x1, PT ;  /* 0x000000011c00780c */ /* 0x000fe20003f65270 */
[----:B------:R-:W-:Y:S01]  /*51d0*/  IMAD.HI.U32 R40, R29, R25, RZ ;  /* 0x000000191d287227 */ /* 0x000fe200078e00ff */
[----:B------:R-:W-:Y:S02]  /*51e0*/  SHF.R.U32.HI R34, RZ, R57, R34 ;  /* 0x00000039ff227219 */ /* 0x000fe40000011622 */
[----:B------:R-:W-:Y:S01]  /*51f0*/  SEL R3, R62, R37, !P0 ;  /* 0x000000253e037207 */ /* 0x000fe20004000000 */
[----:B------:R-:W-:Y:S01]  /*5200*/  IMAD.HI.U32 R38, R31, R56, RZ ;  /* 0x000000381f267227 */ /* 0x000fe200078e00ff */
[----:B------:R-:W-:Y:S03]  /*5210*/  SEL R7, R63, R34, !P3 ;  /* 0x000000223f077207 */ /* 0x000fe60005800000 */
[-C--:B------:R-:W-:Y:S01]  /*5220*/  IMAD.HI.U32 R34, R3, R22.reuse, RZ ;  /* 0x0000001603227227 */ /* 0x080fe200078e00ff */
[----:B------:R-:W-:Y:S03]  /*5230*/  SHF.R.U32.HI R38, RZ, R57, R38 ;  /* 0x00000039ff267219 */ /* 0x000fe60000011626 */
[----:B------:R-:W-:Y:S01]  /*5240*/  IMAD.HI.U32 R36, R7, R22, RZ ;  /* 0x0000001607247227 */ /* 0x000fe200078e00ff */
[----:B------:R-:W-:Y:S02]  /*5250*/  @P2 SHF.R.U32.HI R3, RZ, R23, R34 ;  /* 0x00000017ff032219 */ /* 0x000fe40000011622 */
[----:B------:R-:W-:Y:S02]  /*5260*/  SHF.R.U32.HI R34, RZ, R61, R40 ;  /* 0x0000003dff227219 */ /* 0x000fe40000011628 */
[----:B------:R-:W-:Y:S01]  /*5270*/  @P2 SHF.R.U32.HI R7, RZ, R23, R36 ;  /* 0x00000017ff072219 */ /* 0x000fe20000011624 */
[C---:B------:R-:W-:Y:S01]  /*5280*/  IMAD R2, R26.reuse, R3, RZ ;  /* 0x000000031a027224 */ /* 0x040fe200078e02ff */
[----:B------:R-:W-:Y:S02]  /*5290*/  SEL R5, R29, R34, !P0 ;  /* 0x000000221d057207 */ /* 0x000fe40004000000 */
[----:B------:R-:W-:Y:S01]  /*52a0*/  SEL R3, R31, R38, !P3 ;  /* 0x000000261f037207 */ /* 0x000fe20005800000 */
[----:B------:R-:W-:Y:S01]  /*52b0*/  IMAD R4, R26, R7, RZ ;  /* 0x000000071a047224 */ /* 0x000fe200078e02ff */
[C---:B------:R-:W-:Y:S01]  /*52c0*/  ISETP.GE.AND P0, PT, R5.reuse, R2, PT ;  /* 0x000000020500720c */ /* 0x040fe20003f06270 */
[----:B------:R-:W-:Y:S03]  /*52d0*/  IMAD.HI.U32 R6, R5, R22, RZ ;  /* 0x0000001605067227 */ /* 0x000fe600078e00ff */
[----:B------:R-:W-:Y:S01]  /*52e0*/  ISETP.GE.OR P0, PT, R3, R4, P0 ;  /* 0x000000040300720c */ /* 0x000fe20000706670 */
[----:B------:R-:W-:Y:S01]  /*52f0*/  IMAD.MOV R4, RZ, RZ, -R3 ;  /* 0x000000ffff047224 */ /* 0x000fe200078e0a03 */
[-C--:B------:R-:W-:Y:S03]  /*5300*/  SHF.R.U32.HI R6, RZ, R23.reuse, R6 ;  /* 0x00000017ff067219 */ /* 0x080fe60000011606 */
[----:B------:R-:W-:Y:S01]  /*5310*/  IMAD R31, R28, R4, R31 ;  /* 0x000000041c1f7224 */ /* 0x000fe200078e021f */
[----:B------:R-:W-:Y:S05]  /*5320*/  SEL R15, R5, R6, !P2 ;  /* 0x00000006050f7207 */ /* 0x000fea0005000000 */
[----:B------:R-:W-:Y:S02]  /*5330*/  IMAD.MOV R6, RZ, RZ, -R15 ;  /* 0x000000ffff067224 */ /* 0x000fe400078e0a0f */
[C---:B------:R-:W-:Y:S04]  /*5340*/  @!P0 IMAD.HI.U32 R2, R3.reuse, R22, RZ ;  /* 0x0000001603028227 */ /* 0x040fe800078e00ff */
[----:B------:R-:W-:Y:S01]  /*5350*/  IMAD R6, R26, R6, R5 ;  /* 0x000000061a067224 */ /* 0x000fe200078e0205 */
[----:B------:R-:W-:Y:S04]  /*5360*/  @!P0 SHF.R.U32.HI R2, RZ, R23, R2 ;  /* 0x00000017ff028219 */ /* 0x000fe80000011602 */
[----:B------:R-:W-:Y:S02]  /*5370*/  @!P0 SEL R0, R3, R2, !P2 ;  /* 0x0000000203008207 */ /* 0x000fe40005000000 */
[----:B------:R-:W-:Y:S02]  /*5380*/  IADD3 R2, PT, PT, -R5, RZ, RZ ;  /* 0x000000ff05027210 */ /* 0x000fe40007ffe1ff */
[----:B------:R-:W-:Y:S01]  /*5390*/  @!P0 IADD3 R8, PT, PT, R15, -R0, RZ ;  /* 0x800000000f088210 */ /* 0x000fe20007ffe0ff */
[----:B------:R-:W-:Y:S02]  /*53a0*/  @!P0 IMAD R0, R7, R6, R0 ;  /* 0x0000000607008224 */ /* 0x000fe400078e0200 */
[----:B------:R-:W-:Y:S02]  /*53b0*/  IMAD R29, R24, R2, R29 ;  /* 0x00000002181d7224 */ /* 0x000fe400078e021d */
[----:B------:R-:W-:Y:S02]  /*53c0*/  @!P0 IMAD R5, R8, R26, R3 ;  /* 0x0000001a08058224 */ /* 0x000fe400078e0203 */
[----:B------:R-:W-:Y:S04]  /*53d0*/  @!P0 IMAD.MOV.U32 R3, RZ, RZ, R0 ;  /* 0x000000ffff038224 */ /* 0x000fe800078e0000 */
[----:B------:R-:W-:Y:S02]  /*53e0*/  IMAD R31, R3, R28, R31 ;  /* 0x0000001c031f7224 */ /* 0x000fe400078e021f */
[----:B------:R-:W-:Y:S07]  /*53f0*/  IMAD R29, R5, R24, R29 ;  /* 0x00000018051d7224 */ /* 0x000fee00078e021d */
.L_x_88:
[----:B-1----:R-:W-:Y:S01]  /*5400*/  @!P1 ISETP.NE.AND P0, PT, R10, 0x1, PT ;  /* 0x000000010a00980c */ /* 0x002fe20003f05270 */
[----:B------:R-:W-:Y:S01]  /*5410*/  @!P1 IMAD.HI.U32 R3, R29, R11, RZ ;  /* 0x0000000b1d039227 */ /* 0x000fe200078e00ff */
[----:B------:R-:W-:Y:S01]  /*5420*/  R2UR UR42, R21 ;  /* 0x00000000152a72ca */ /* 0x000fe200000e0000 */
[----:B------:R-:W-:Y:S01]  /*5430*/  BSSY.RECONVERGENT B6, `(.L_x_89) ;  /* 0x0000031000067945 */ /* 0x000fe20003800200 */
[----:B------:R-:W-:Y:S01]  /*5440*/  R2UR UR41, R20 ;  /* 0x00000000142972ca */ /* 0x000fe200000e0000 */
[----:B------:R-:W-:Y:S01]  /*5450*/  @!P1 IMAD.HI.U32 R0, R31, R12, RZ ;  /* 0x0000000c1f009227 */ /* 0x000fe200078e00ff */
[----:B------:R-:W-:Y:S02]  /*5460*/  @!P1 SHF.R.U32.HI R2, RZ, R14, R3 ;  /* 0x0000000eff029219 */ /* 0x000fe40000011603 */
[----:B------:R-:W-:Y:S01]  /*5470*/  @!P1 ISETP.NE.AND P2, PT, R9, 0x1, PT ;  /* 0x000000010900980c */ /* 0x000fe20003f45270 */
[----:B------:R-:W-:Y:S01]  /*5480*/  VIADD R75, R75, 0x1 ;  /* 0x000000014b4b7836 */ /* 0x000fe20000000000 */
[----:B------:R-:W-:Y:S02]  /*5490*/  @!P1 SEL R2, R29, R2, !P0 ;  /* 0x000000021d029207 */ /* 0x000fe40004000000 */
[----:B------:R-:W-:Y:S02]  /*54a0*/  @!P1 SHF.R.U32.HI R0, RZ, R13, R0 ;  /* 0x0000000dff009219 */ /* 0x000fe40000011600 */
[----:B------:R-:W-:Y:S01]  /*54b0*/  LOP3.LUT P0, RZ, R66, 0x1b0, RZ, 0xc0, !PT ;  /* 0x000001b042ff7812 */ /* 0x000fe2000780c0ff */
[----:B------:R-:W-:Y:S01]  /*54c0*/  USHF.L.U32 UR42, UR42, 0x6, URZ ;  /* 0x000000062a2a7899 */ /* 0x000fe200080006ff */
[----:B------:R-:W-:Y:S01]  /*54d0*/  @!P1 SEL R3, R31, R0, !P2 ;  /* 0x000000001f039207 */ /* 0x000fe20005000000 */
[----:B------:R-:W-:Y:S01]  /*54e0*/  USHF.L.U32 UR41, UR41, 0x7, URZ ;  /* 0x0000000729297899 */ /* 0x000fe200080006ff */
[----:B------:R-:W-:Y:S03]  /*54f0*/  @P4 SHF.R.U32.HI R67, RZ, 0x10, R17 ;  /* 0x00000010ff434819 */ /* 0x000fe60000011611 */
[----:B------:R-:W-:Y:S02]  /*5500*/  @!P1 IMAD.IADD R0, R2, 0x1, -R3 ;  /* 0x0000000102009824 */ /* 0x000fe400078e0a03 */
[----:B------:R-:W-:Y:S02]  /*5510*/  @!P1 IMAD.IADD R2, R3, 0x1, -R2 ;  /* 0x0000000103029824 */ /* 0x000fe400078e0a02 */
[----:B------:R-:W-:Y:S02]  /*5520*/  @!P1 IMAD R31, R0, R9, R31 ;  /* 0x00000009001f9224 */ /* 0x000fe400078e021f */
[----:B------:R-:W-:Y:S01]  /*5530*/  @!P1 IMAD R29, R2, R10, R29 ;  /* 0x0000000a021d9224 */ /* 0x000fe200078e021d */
[----:B------:R-:W-:Y:S06]  /*5540*/  @!P0 BRA `(.L_x_90) ;  /* 0x00000000007c8947 */ /* 0x000fec0003800000 */
[----:B------:R-:W1:Y:S01]  /*5550*/  LDCU.64 UR8, c[0x4][0x80] ;  /* 0x01001000ff0877ac */ /* 0x000e620008000a00 */
[----:B------:R-:W-:Y:S01]  /*5560*/  MOV R2, 0x0 ;  /* 0x0000000000027802 */ /* 0x000fe20000000f00 */
[----:B------:R-:W-:Y:S02]  /*5570*/  HFMA2 R12, -RZ, RZ, 0, 5.9604644775390625e-08 ;  /* 0x00000001ff0c7431 */ /* 0x000fe400000001ff */
[----:B------:R-:W-:Y:S01]  /*5580*/  IMAD.MOV.U32 R8, RZ, RZ, 0x70 ;  /* 0x00000070ff087424 */ /* 0x000fe200078e00ff */
[----:B------:R2:W3:Y:S01]  /*5590*/  LDC.64 R14, c[0x4][R2] ;  /* 0x01000000020e7b82 */ /* 0x0004e20000000a00 */
[----:B------:R-:W4:Y:S01]  /*55a0*/  LDCU.64 UR6, c[0x4][0x88] ;  /* 0x01001100ff0677ac */ /* 0x000f220008000a00 */
[----:B------:R-:W-:Y:S01]  /*55b0*/  IMAD.MOV.U32 R13, RZ, RZ, RZ ;  /* 0x000000ffff0d7224 */ /* 0x000fe200078e00ff */
[----:B------:R-:W2:Y:S01]  /*55c0*/  LDCU.64 UR4, c[0x4][0x8] ;  /* 0x01000100ff0477ac */ /* 0x000ea20008000a00 */
[----:B-1----:R-:W-:Y:S01]  /*55d0*/  MOV R5, UR9 ;  /* 0x0000000900057c02 */ /* 0x002fe20008000f00 */
[----:B------:R-:W-:Y:S01]  /*55e0*/  IMAD.U32 R4, RZ, RZ, UR8 ;  /* 0x00000008ff047e24 */ /* 0x000fe2000f8e00ff */
[----:B----4-:R-:W-:Y:S01]  /*55f0*/  MOV R7, UR7 ;  /* 0x0000000700077c02 */ /* 0x010fe20008000f00 */
[----:B------:R-:W-:Y:S01]  /*5600*/  IMAD.U32 R6, RZ, RZ, UR6 ;  /* 0x00000006ff067e24 */ /* 0x000fe2000f8e00ff */
[----:B--2---:R-:W-:Y:S01]  /*5610*/  MOV R11, UR5 ;  /* 0x00000005000b7c02 */ /* 0x004fe20008000f00 */
[----:B------:R-:W-:Y:S02]  /*5620*/  IMAD.U32 R10, RZ, RZ, UR4 ;  /* 0x00000004ff0a7e24 */ /* 0x000fe4000f8e00ff */
[----:B------:R-:W-:Y:S07]  /*5630*/  LEPC R20, `(.L_x_91) ;  /* 0x000000001014794e */ /* 0x000fee0000000000 */
[----:B---3-5:R-:W-:Y:S05]  /*5640*/  CALL.ABS.NOINC R14 ;  /* 0x000000000e007343 */ /* 0x028fea0003c00000 */
.L_x_91:
[----:B------:R-:W1:Y:S01]  /*5650*/  LDCU.64 UR8, c[0x4][0x80] ;  /* 0x01001000ff0877ac */ /* 0x000e620008000a00 */
[----:B------:R-:W2:Y:S01]  /*5660*/  LDC.64 R2, c[0x4][R2] ;  /* 0x0100000002027b82 */ /* 0x000ea20000000a00 */
[----:B------:R-:W-:Y:S02]  /*5670*/  HFMA2 R12, -RZ, RZ, 0, 5.9604644775390625e-08 ;  /* 0x00000001ff0c7431 */ /* 0x000fe400000001ff */
[----:B------:R-:W-:Y:S02]  /*5680*/  IMAD.MOV.U32 R8, RZ, RZ, 0x70 ;  /* 0x00000070ff087424 */ /* 0x000fe400078e00ff */
[----:B------:R-:W-:Y:S01]  /*5690*/  IMAD.MOV.U32 R13, RZ, RZ, RZ ;  /* 0x000000ffff0d7224 */ /* 0x000fe200078e00ff */
[----:B------:R-:W3:Y:S01]  /*56a0*/  LDCU.64 UR6, c[0x4][0x88] ;  /* 0x01001100ff0677ac */ /* 0x000ee20008000a00 */
[----:B------:R-:W4:Y:S01]  /*56b0*/  LDCU.64 UR4, c[0x4][0x8] ;  /* 0x01000100ff0477ac */ /* 0x000f220008000a00 */
[----:B-1----:R-:W-:Y:S02]  /*56c0*/  MOV R4, UR8 ;  /* 0x0000000800047c02 */ /* 0x002fe40008000f00 */
[----:B------:R-:W-:Y:S02]  /*56d0*/  MOV R5, UR9 ;  /* 0x0000000900057c02 */ /* 0x000fe40008000f00 */
[----:B---3--:R-:W-:Y:S01]  /*56e0*/  MOV R7, UR7 ;  /* 0x0000000700077c02 */ /* 0x008fe20008000f00 */
[----:B------:R-:W-:Y:S01]  /*56f0*/  IMAD.U32 R6, RZ, RZ, UR6 ;  /* 0x00000006ff067e24 */ /* 0x000fe2000f8e00ff */
[----:B----4-:R-:W-:Y:S01]  /*5700*/  MOV R11, UR5 ;  /* 0x00000005000b7c02 */ /* 0x010fe20008000f00 */
[----:B------:R-:W-:Y:S02]  /*5710*/  IMAD.U32 R10, RZ, RZ, UR4 ;  /* 0x00000004ff0a7e24 */ /* 0x000fe4000f8e00ff */
[----:B------:R-:W-:Y:S07]  /*5720*/  LEPC R20, `(.L_x_90) ;  /* 0x000000001014794e */ /* 0x000fee0000000000 */
[----:B--2---:R-:W-:Y:S05]  /*5730*/  CALL.ABS.NOINC R2 ;  /* 0x0000000002007343 */ /* 0x004fea0003c00000 */
.L_x_90:
[----:B------:R-:W-:Y:S05]  /*5740*/  BSYNC.RECONVERGENT B6 ;  /* 0x0000000000067941 */ /* 0x000fea0003800200 */
.L_x_89:
[----:B------:R-:W-:Y:S01]  /*5750*/  ISETP.NE.U32.AND P4, PT, R54, RZ, PT ;  /* 0x000000ff3600720c */ /* 0x000fe20003f85070 */
[----:B------:R-:W-:Y:S01]  /*5760*/  UISETP.NE.AND UP2, UPT, UR50, URZ, UPT ;  /* 0x000000ff3200728c */ /* 0x000fe2000bf45270 */
[----:B------:R-:W-:Y:S01]  /*5770*/  ISETP.NE.U32.AND P2, PT, RZ, UR38, PT ;  /* 0x00000026ff007c0c */ /* 0x000fe2000bf45070 */
[----:B------:R-:W-:Y:S01]  /*5780*/  UISETP.NE.U32.AND UP1, UPT, UR44, URZ, UPT ;  /* 0x000000ff2c00728c */ /* 0x000fe2000bf25070 */
[----:B------:R-:W-:Y:S01]  /*5790*/  ISETP.NE.AND.EX P4, PT, R55, RZ, PT, P4 ;  /* 0x000000ff3700720c */ /* 0x000fe20003f85340 */
[----:B------:R-:W-:Y:S01]  /*57a0*/  UPLOP3.LUT UP0, UPT, UPT, UPT, UPT, 0x40, 0x4 ;  /* 0x000000000004789c */ /* 0x000fe20003f0e870 */
[----:B------:R-:W-:Y:S01]  /*57b0*/  ISETP.NE.AND.EX P2, PT, RZ, UR39, PT, P2 ;  /* 0x00000027ff007c0c */ /* 0x000fe2000bf45320 */
[----:B------:R-:W-:Y:S01]  /*57c0*/  UISETP.NE.AND.EX UP1, UPT, UR45, URZ, UPT, UP1 ;  /* 0x000000ff2d00728c */ /* 0x000fe2000bf25310 */
[----:B------:R-:W-:Y:S04]  /*57d0*/  PLOP3.LUT P1, PT, PT, PT, UP2, 0x80, 0x8 ;  /* 0x000000000008781c */ /* 0x000fe80003f2f028 */
[----:B------:R-:W-:Y:S06]  /*57e0*/  @UP2 UPLOP3.LUT UP0, UPT, UPT, UPT, UP1, 0x80, 0x8 ;  /* 0x000000000008289c */ /* 0x000fec0003f0f010 */
[----:B------:R-:W-:Y:S01]  /*57f0*/  PLOP3.LUT P0, PT, PT, PT, UP0, 0x80, 0x8 ;  /* 0x000000000008781c */ /* 0x000fe20003f0f008 */
[----:B------:R-:W-:Y:S01]  /*5800*/  @!UPT UIADD3 URZ, UPT, UPT, URZ, URZ, URZ ;  /* 0x000000fffffff290 */ /* 0x000fe2000fffe0ff */
[----:B------:R-:W-:Y:S11]  /*5810*/  BRA.U !UP1, `(.L_x_92) ;  /* 0x0000000109387547 */ /* 0x000ff6000b800000 */
[----:B------:R-:W-:Y:S01]  /*5820*/  UISETP.NE.U32.AND UP0, UPT, UR38, URZ, UPT ;  /* 0x000000ff2600728c */ /* 0x000fe2000bf05070 */
[----:B------:R-:W-:Y:S02]  /*5830*/  HFMA2 R0, -RZ, RZ, 0, 5.9604644775390625e-08 ;  /* 0x00000001ff007431 */ /* 0x000fe400000001ff */
[----:B------:R-:W-:Y:S01]  /*5840*/  IMAD.MOV.U32 R59, RZ, RZ, 0x1 ;  /* 0x00000001ff3b7424 */ /* 0x000fe200078e00ff */
[----:B------:R-:W-:Y:S06]  /*5850*/  UISETP.NE.AND.EX UP0, UPT, UR39, URZ, UPT, UP0 ;  /* 0x000000ff2700728c */ /* 0x000fec000bf05300 */
[----:B------:R-:W-:Y:S05]  /*5860*/  PLOP3.LUT P3, PT, PT, PT, UP0, 0x80, 0x8 ;  /* 0x000000000008781c */ /* 0x000fea0003f6f008 */
[----:B------:R-:W1:Y:S01]  /*5870*/  @UP0 LDCU.64 UR6, c[0x0][0x888] ;  /* 0x00011100ff0607ac */ /* 0x000e620008000a00 */
[----:B------:R-:W-:Y:S07]  /*5880*/  @UP0 UIMAD UR4, UR36, UR44, URZ ;  /* 0x0000002c240402a4 */ /* 0x000fee000f8e02ff */
[----:B------:R-:W-:Y:S01]  /*5890*/  @!P3 PRMT R59, R0, 0x7610, R59 ;  /* 0x00007610003bb816 */ /* 0x000fe2000000003b */
[----:B-1----:R-:W-:Y:S03]  /*58a0*/  @UP0 UIMAD.WIDE UR6, UR4, 0x4, UR6 ;  /* 0x00000004040608a5 */ /* 0x002fe6000f8e0206 */
[----:B------:R-:W1:Y:S03]  /*58b0*/  @!UP0 LDCU UR4, c[0x0][0x880] ;  /* 0x00011000ff0487ac */ /* 0x000e660008000800 */
[----:B------:R-:W-:Y:S01]  /*58c0*/  IMAD.U32 R2, RZ, RZ, UR6 ;  /* 0x00000006ff027e24 */ /* 0x000fe2000f8e00ff */
[----:B------:R-:W-:Y:S05]  /*58d0*/  MOV R3, UR7 ;  /* 0x0000000700037c02 */ /* 0x000fea0008000f00 */
[----:B-----5:R2:W5:Y:S02]  /*58e0*/  @P3 LDG.E R35, desc[UR46][R2.64] ;  /* 0x0000002e02233981 */ /* 0x020564000c1e1900 */
[----:B-12---:R-:W-:Y:S02]  /*58f0*/  @!P3 IMAD.U32 R35, RZ, RZ, UR4 ;  /* 0x00000004ff23be24 */ /* 0x006fe4000f8e00ff */
.L_x_92:
[----:B------:R-:W-:Y:S05]  /*5900*/  @!P4 BRA `(.L_x_93) ;  /* 0x000000000020c947 */ /* 0x000fea0003800000 */
[----:B------:R-:W-:Y:S04]  /*5910*/  ISETP.NE.U32.AND P3, PT, R52, RZ, PT ;  /* 0x000000ff3400720c */ /* 0x000fe80003f65070 */
[----:B------:R-:W-:Y:S11]  /*5920*/  ISETP.NE.AND.EX P3, PT, R53, RZ, PT, P3 ;  /* 0x000000ff3500720c */ /* 0x000ff60003f65330 */
[----:B------:R-:W-:Y:S02]  /*5930*/  @!UPT UIADD3 URZ, UPT, UPT, URZ, URZ, URZ ;  /* 0x000000fffffff290 */ /* 0x000fe4000fffe0ff */
[----:B------:R-:W1:Y:S01]  /*5940*/  @P3 LDC.64 R2, c[0x0][0x8a8] ;  /* 0x00022a00ff023b82 */ /* 0x000e620000000a00 */
[----:B------:R-:W-:Y:S04]  /*5950*/  @P3 IMAD R0, R54, UR36, RZ ;  /* 0x0000002436003c24 */ /* 0x000fe8000f8e02ff */
[----:B-1----:R-:W-:Y:S05]  /*5960*/  @P3 IMAD.WIDE R2, R0, 0x4, R2 ;  /* 0x0000000400023825 */ /* 0x002fea00078e0202 */
[----:B-----5:R1:W5:Y:S02]  /*5970*/  @P3 LDG.E R33, desc[UR46][R2.64] ;  /* 0x0000002e02213981 */ /* 0x020364000c1e1900 */
[----:B-1----:R-:W2:Y:S02]  /*5980*/  @!P3 LDC R33, c[0x0][0x8a0] ;  /* 0x00022800ff21bb82 */ /* 0x002ea40000000800 */
.L_x_93:
[----:B-----5:R-:W-:Y:S01]  /*5990*/  FSETP.NEU.AND P3, PT, R35, RZ, PT ;  /* 0x000000ff2300720b */ /* 0x020fe20003f6d000 */
[----:B------:R-:W-:Y:S01]  /*59a0*/  IMAD.SHL.U32 R80, R64, 0x2, RZ ;  /* 0x0000000240507824 */ /* 0x000fe200078e00ff */
[----:B------:R-:W-:Y:S01]  /*59b0*/  SEL R7, RZ, 0xffffffff, P2 ;  /* 0xffffffffff077807 */ /* 0x000fe20001000000 */
[----:B------:R-:W-:Y:S01]  /*59c0*/  BSSY B1, `(.L_x_94) ;  /* 0x0000036000017945 */ /* 0x000fe20003800000 */
[----:B------:R-:W-:Y:S01]  /*59d0*/  @P1 LOP3.LUT P2, RZ, R59, 0xff, RZ, 0xc0, !PT ;  /* 0x000000ff3bff1812 */ /* 0x000fe2000784c0ff */
[----:B------:R-:W-:Y:S01]  /*59e0*/  VIADD R78, R80, UR48 ;  /* 0x00000030504e7c36 */ /* 0x000fe20008000000 */
[----:B------:R-:W-:Y:S01]  /*59f0*/  @P1 SEL R2, RZ, 0xffffffff, P3 ;  /* 0xffffffffff021807 */ /* 0x000fe20001800000 */
[----:B------:R-:W-:Y:S01]  /*5a00*/  IMAD.MOV.U32 R81, RZ, RZ, 0x1 ;  /* 0x00000001ff517424 */ /* 0x000fe200078e00ff */
[----:B------:R-:W-:Y:S01]  /*5a10*/  LOP3.LUT R70, R70, 0x1, RZ, 0x3c, !PT ;  /* 0x0000000146467812 */ /* 0x000fe200078e3cff */
[----:B------:R-:W-:Y:S01]  /*5a20*/  IMAD.MOV.U32 R39, RZ, RZ, RZ ;  /* 0x000000ffff277224 */ /* 0x000fe200078e00ff */
[----:B------:R-:W-:Y:S02]  /*5a30*/  @P0 SEL R2, R7, R2, !P2 ;  /* 0x0000000207020207 */ /* 0x000fe40005000000 */
[----:B------:R-:W-:Y:S02]  /*5a40*/  CS2R R50, SRZ ;  /* 0x0000000000327805 */ /* 0x000fe4000001ff00 */
[----:B------:R-:W-:Y:S02]  /*5a50*/  LEA R79, R30, UR48, 0x3 ;  /* 0x000000301e4f7c11 */ /* 0x000fe4000f8e18ff */
[----:B------:R-:W-:Y:S02]  /*5a60*/  CS2R R48, SRZ ;  /* 0x0000000000307805 */ /* 0x000fe4000001ff00 */
[----:B------:R-:W-:Y:S02]  /*5a70*/  @P1 LOP3.LUT R2, R2, 0x1, RZ, 0xc0, !PT ;  /* 0x0000000102021812 */ /* 0x000fe400078ec0ff */
[----:B------:R-:W-:Y:S02]  /*5a80*/  CS2R R42, SRZ ;  /* 0x00000000002a7805 */ /* 0x000fe4000001ff00 */
[----:B------:R-:W-:Y:S02]  /*5a90*/  SHF.L.U32 R0, R69, 0x1f, RZ ;  /* 0x0000001f45007819 */ /* 0x000fe400000006ff */
[----:B------:R-:W-:Y:S02]  /*5aa0*/  CS2R R40, SRZ ;  /* 0x0000000000287805 */ /* 0x000fe4000001ff00 */
[----:B------:R-:W-:Y:S01]  /*5ab0*/  ISETP.NE.U32.OR P5, PT, R2, 0x1, !P1 ;  /* 0x000000010200780c */ /* 0x000fe20004fa5470 */
[----:B------:R-:W-:Y:S01]  /*5ac0*/  IMAD.IADD R77, R71, 0x1, R78 ;  /* 0x00000001474d7824 */ /* 0x000fe200078e024e */
[----:B------:R-:W-:Y:S02]  /*5ad0*/  PLOP3.LUT P2, PT, PT, PT, UP1, 0x80, 0x8 ;  /* 0x000000000008781c */ /* 0x000fe40003f4f018 */
[----:B------:R-:W-:Y:S02]  /*5ae0*/  LEA.HI R5, R30, R30, RZ, 0x1 ;  /* 0x0000001e1e057211 */ /* 0x000fe400078f08ff */
[----:B------:R-:W-:Y:S02]  /*5af0*/  LOP3.LUT P4, R74, R59, 0xff, RZ, 0xc0, !PT ;  /* 0x000000ff3b4a7812 */ /* 0x000fe4000788c0ff */
[----:B------:R-:W-:Y:S01]  /*5b00*/  SEL R2, RZ, 0xffffffff, P3 ;  /* 0xffffffffff027807 */ /* 0x000fe20001800000 */
[C---:B------:R-:W-:Y:S01]  /*5b10*/  IMAD.SHL.U32 R3, R5.reuse, 0x40, RZ ;  /* 0x0000004005037824 */ /* 0x040fe200078e00ff */
[----:B------:R-:W-:Y:S02]  /*5b20*/  LOP3.LUT R5, R5, 0xffe, RZ, 0xc0, !PT ;  /* 0x00000ffe05057812 */ /* 0x000fe400078ec0ff */
[----:B------:R-:W-:Y:S02]  /*5b30*/  P2R R76, PR, RZ, 0x20 ;  /* 0x00000020ff4c7803 */ /* 0x000fe40000000000 */
[----:B------:R-:W-:Y:S01]  /*5b40*/  @P5 SHF.L.U32 R4, R70, 0x1f, RZ ;  /* 0x0000001f46045819 */ /* 0x000fe200000006ff */
[----:B------:R-:W-:Y:S01]  /*5b50*/  IMAD.IADD R34, R30, 0x1, -R5 ;  /* 0x000000011e227824 */ /* 0x000fe200078e0a05 */
[----:B------:R-:W-:Y:S02]  /*5b60*/  @P2 SEL R2, R7, R2, !P4 ;  /* 0x0000000207022207 */ /* 0x000fe40006000000 */
[----:B------:R-:W1:Y:S01]  /*5b70*/  @P5 SYNCS.PHASECHK.TRANS64.TRYWAIT P1, [UR48+0x80], R4 ;  /* 0x00008004ff0055a7 */ /* 0x000e620008021130 */
[----:B------:R-:W-:Y:S02]  /*5b80*/  LOP3.LUT R3, R3, 0xffffff80, RZ, 0xc0, !PT ;  /* 0xffffff8003037812 */ /* 0x000fe400078ec0ff */
[----:B------:R-:W-:Y:S03]  /*5b90*/  LOP3.LUT R2, R2, 0x1, RZ, 0xc0, !PT ;  /* 0x0000000102027812 */ /* 0x000fe600078ec0ff */
[----:B------:R-:W-:Y:S01]  /*5ba0*/  IMAD.IADD R3, R32, 0x1, R3 ;  /* 0x0000000120037824 */ /* 0x000fe200078e0203 */
[----:B------:R-:W-:Y:S03]  /*5bb0*/  ISETP.NE.U32.AND P2, PT, R2, 0x1, PT ;  /* 0x000000010200780c */ /* 0x000fe60003f45070 */
[----:B------:R-:W-:Y:S01]  /*5bc0*/  IMAD R34, R34, 0x100000, R3 ;  /* 0x0010000022227824 */ /* 0x000fe200078e0203 */
[----:B------:R-:W-:Y:S01]  /*5bd0*/  P2R R82, PR, RZ, 0x4 ;  /* 0x00000004ff527803 */ /* 0x000fe20000000000 */
[----:B------:R3:W4:Y:S01]  /*5be0*/  SYNCS.PHASECHK.TRANS64.TRYWAIT P0, [R79+URZ+0xf0], R0 ;  /* 0x0000f0004f0075a7 */ /* 0x00072200080011ff */
[----:B-1----:R-:W-:Y:S01]  /*5bf0*/  @P5 SEL R81, RZ, 0x1, !P1 ;  /* 0x00000001ff515807 */ /* 0x002fe20004800000 */
[----:B---3--:R-:W-:Y:S06]  /*5c00*/  @!P5 BRA `(.L_x_95) ;  /* 0x000000000044d947 */ /* 0x008fec0003800000 */
[----:B------:R-:W-:Y:S01]  /*5c10*/  IMAD.MOV.U32 R50, RZ, RZ, RZ ;  /* 0x000000ffff327224 */ /* 0x000fe200078e00ff */
[----:B------:R-:W-:Y:S01]  /*5c20*/  ISETP.NE.AND P1, PT, R81, RZ, PT ;  /* 0x000000ff5100720c */ /* 0x000fe20003f25270 */
[----:B------:R-:W-:Y:S01]  /*5c30*/  BSSY B0, `(.L_x_96) ;  /* 0x0000008000007945 */ /* 0x000fe20003800000 */
[----:B------:R-:W-:Y:S02]  /*5c40*/  CS2R R42, SRZ ;  /* 0x00000000002a7805 */ /* 0x000fe4000001ff00 */
[----:B------:R-:W-:Y:S02]  /*5c50*/  CS2R R40, SRZ ;  /* 0x0000000000287805 */ /* 0x000fe4000001ff00 */
[----:B------:R-:W-:Y:S07]  /*5c60*/  CS2R R48, SRZ ;  /* 0x0000000000307805 */ /* 0x000fee000001ff00 */
[----:B------:R-:W-:Y:S05]  /*5c70*/  @P1 BRA `(.L_x_97) ;  /* 0x00000000000c1947 */ /* 0x000fea0003800000 */
[----:B------:R-:W-:Y:S04]  /*5c80*/  SHF.L.U32 R3, R70, 0x1f, RZ ;  /* 0x0000001f46037819 */ /* 0x000fe800000006ff */
[----:B------:R-:W1:Y:S02]  /*5c90*/  SYNCS.PHASECHK.TRANS64.TRYWAIT P1, [UR48+0x80], R3 ;  /* 0x00008003ff0075a7 */ /* 0x000e640008021130 */
[----:B-1----:R-:W-:Y:S05]  /*5ca0*/  @!P1 BRA `(.L_x_98) ;  /* 0x0000002c00fc9947 */ /* 0x002fea0003800000 */
.L_x_97:
[----:B------:R-:W-:Y:S05]  /*5cb0*/  BSYNC B0 ;  /* 0x0000000000007941 */ /* 0x000fea0003800000 */
.L_x_96:
[----:B------:R-:W-:Y:S01]  /*5cc0*/  ISETP.NE.AND P1, PT, R82, RZ, PT ;  /* 0x000000ff5200720c */ /* 0x000fe20003f25270 */
[----:B------:R-:W-:Y:S11]  /*5cd0*/  HFMA2 R39, -RZ, RZ, 0, 5.9604644775390625e-08 ;  /* 0x00000001ff277431 */ /* 0x000ff600000001ff */
[----:B------:R-:W-:Y:S01]  /*5ce0*/  @!UPT UIADD3 URZ, UPT, UPT, URZ, URZ, URZ ;  /* 0x000000fffffff290 */ /* 0x000fe2000fffe0ff */
[----:B------:R-:W-:Y:S05]  /*5cf0*/  @P1 WARPSYNC.ALL ;  /* 0x0000000000001948 */ /* 0x000fea0003800000 */
[----:B------:R3:W1:Y:S04]  /*5d00*/  @P1 LDSM.16.M88.4 R40, [R80+UR48+0x200] ;  /* 0x000200305028183b */ /* 0x0006680008000200 */
[----:B------:R3:W1:Y:S02]  /*5d10*/  @P1 LDSM.16.M88.4 R48, [R77+0x200] ;  /* 0x000200004d30183b */ /* 0x0006640000000200 */
.L_x_95:
[----:B------:R-:W-:Y:S05]  /*5d20*/  BSYNC B1 ;  /* 0x0000000000017941 */ /* 0x000fea0003800000 */
.L_x_94:
[----:B-1----:R-:W-:Y:S04]  /*5d30*/  SHF.R.U32.HI R2, RZ, 0x15, R34 ;  /* 0x00000015ff027819 */ /* 0x002fe80000011622 */
[----:B------:R-:W-:Y:S01]  /*5d40*/  LOP3.LUT P1, RZ, R2, 0x3, R65, 0x48, !PT ;  /* 0x0000000302ff7812 */ /* 0x000fe20007824841 */
[----:B------:R-:W-:Y:S01]  /*5d50*/  @!UPT UIADD3 URZ, UPT, UPT, URZ, URZ, URZ ;  /* 0x000000fffffff290 */ /* 0x000fe2000fffe0ff */
[----:B----4-:R-:W-:Y:S11]  /*5d60*/  @P0 BRA `(.L_x_99) ;  /* 0x0000000000080947 */ /* 0x010ff60003800000 */
[----:B------:R-:W1:Y:S02]  /*5d70*/  SYNCS.PHASECHK.TRANS64.TRYWAIT P0, [R79+URZ+0xf0], R0 ;  /* 0x0000f0004f0075a7 */ /* 0x000e6400080011ff */
[----:B-1----:R-:W-:Y:S05]  /*5d80*/  @!P0 BRA `(.L_x_100) ;  /* 0x0000002c00dc8947 */ /* 0x002fea0003800000 */
.L_x_99:
[----:B------:R-:W-:Y:S05]  /*5d90*/  @!P1 BRA `(.L_x_101) ;  /* 0x0000000000409947 */ /* 0x000fea0003800000 */
[----:B------:R-:W4:Y:S01]  /*5da0*/  LDCU.64 UR8, c[0x4][0x70] ;  /* 0x01000e00ff0877ac */ /* 0x000f220008000a00 */
[----:B------:R-:W-:Y:S01]  /*5db0*/  MOV R3, 0x0 ;  /* 0x0000000000037802 */ /* 0x000fe20000000f00 */
[----:B------:R-:W-:Y:S02]  /*5dc0*/  HFMA2 R12, -RZ, RZ, 0, 5.9604644775390625e-08 ;  /* 0x00000001ff0c7431 */ /* 0x000fe400000001ff */
[----:B------:R-:W-:Y:S02]  /*5dd0*/  IMAD.MOV.U32 R8, RZ, RZ, 0x192 ;  /* 0x00000192ff087424 */ /* 0x000fe400078e00ff */
[----:B------:R-:W-:Y:S01]  /*5de0*/  IMAD.MOV.U32 R13, RZ, RZ, RZ ;  /* 0x000000ffff0d7224 */ /* 0x000fe200078e00ff */
[----:B------:R-:W5:Y:S01]  /*5df0*/  LDCU.64 UR6, c[0x4][0x78] ;  /* 0x01000f00ff0677ac */ /* 0x000f620008000a00 */
[----:B------:R-:W1:Y:S01]  /*5e00*/  LDC.64 R2, c[0x4][R3] ;  /* 0x0100000003027b82 */ /* 0x000e620000000a00 */
[----:B------:R-:W2:Y:S01]  /*5e10*/  LDCU.64 UR4, c[0x4][0x10] ;  /* 0x01000200ff0477ac */ /* 0x000ea20008000a00 */
[----:B----4-:R-:W-:Y:S01]  /*5e20*/  MOV R5, UR9 ;  /* 0x0000000900057c02 */ /* 0x010fe20008000f00 */
[----:B------:R-:W-:Y:S01]  /*5e30*/  IMAD.U32 R4, RZ, RZ, UR8 ;  /* 0x00000008ff047e24 */ /* 0x000fe2000f8e00ff */
[----:B-----5:R-:W-:Y:S01]  /*5e40*/  MOV R7, UR7 ;  /* 0x0000000700077c02 */ /* 0x020fe20008000f00 */
[----:B------:R-:W-:Y:S01]  /*5e50*/  IMAD.U32 R6, RZ, RZ, UR6 ;  /* 0x00000006ff067e24 */ /* 0x000fe2000f8e00ff */
[----:B--2---:R-:W-:Y:S01]  /*5e60*/  MOV R11, UR5 ;  /* 0x00000005000b7c02 */ /* 0x004fe20008000f00 */
[----:B------:R-:W-:Y:S02]  /*5e70*/  IMAD.U32 R10, RZ, RZ, UR4 ;  /* 0x00000004ff0a7e24 */ /* 0x000fe4000f8e00ff */
[----:B------:R-:W-:Y:S07]  /*5e80*/  LEPC R20, `(.L_x_101) ;  /* 0x000000001014794e */ /* 0x000fee0000000000 */
[----:B-1-3--:R-:W-:Y:S05]  /*5e90*/  CALL.ABS.NOINC R2 ;  /* 0x0000000002007343 */ /* 0x00afea0003c00000 */
.L_x_101:
[----:B------:R-:W-:Y:S01]  /*5ea0*/  SHF.L.U32 R20, R40, 0x10, RZ ;  /* 0x0000001028147819 */ /* 0x000fe200000006ff */
[----:B------:R-:W-:Y:S05]  /*5eb0*/  WARPSYNC.ALL ;  /* 0x0000000000007948 */ /* 0x000fea0003800000 */
[----:B------:R-:W-:Y:S01]  /*5ec0*/  R2UR UR4, R34 ;  /* 0x00000000220472ca */ /* 0x000fe200000e0000 */
[----:B------:R-:W-:Y:S01]  /*5ed0*/  BSSY.RECONVERGENT B0, `(.L_x_102) ;  /* 0x000004e000007945 */ /* 0x000fe20003800200 */
[----:B------:R-:W-:Y:S02]  /*5ee0*/  LOP3.LUT R21, R40, 0xffff0000, RZ, 0xc0, !PT ;  /* 0xffff000028157812 */ /* 0x000fe400078ec0ff */
[----:B------:R-:W-:Y:S02]  /*5ef0*/  LOP3.LUT R36, R41, 0xffff0000, RZ, 0xc0, !PT ;  /* 0xffff000029247812 */ /* 0x000fe400078ec0ff */
[----:B------:R-:W-:Y:S02]  /*5f00*/  SHF.L.U32 R37, R43, 0x10, RZ ;  /* 0x000000102b257819 */ /* 0x000fe400000006ff */
[----:B------:R-:W-:Y:S02]  /*5f10*/  LOP3.LUT R38, R51, 0xffff0000, RZ, 0xc0, !PT ;  /* 0xffff000033267812 */ /* 0x000fe400078ec0ff */
[----:B------:R-:W-:Y:S03]  /*5f20*/  ISETP.NE.AND P0, PT, R72, RZ, PT ;  /* 0x000000ff4800720c */ /* 0x000fe60003f05270 */
[----:B------:R-:W1:Y:S02]  /*5f30*/  LDTM.16dp256bit.x4 R4, tmem[UR4] ;  /* 0x00000004000479ee */ /* 0x000e640008120000 */
[C---:B-12---:R-:W-:Y:S01]  /*5f40*/  FMUL R0, R33.reuse, R4 ;  /* 0x0000000421007220 */ /* 0x046fe20000400000 */
[C---:B------:R-:W-:Y:S01]  /*5f50*/  FMUL R2, R33.reuse, R5 ;  /* 0x0000000521027220 */ /* 0x040fe20000400000 */
[C---:B------:R-:W-:Y:S01]  /*5f60*/  FMUL R3, R33.reuse, R6 ;  /* 0x0000000621037220 */ /* 0x040fe20000400000 */
[----:B------:R-:W-:Y:S01]  /*5f70*/  FMUL R7, R33, R7 ;  /* 0x0000000721077220 */ /* 0x000fe20000400000 */
[----:B------:R-:W-:Y:S01]  /*5f80*/  FFMA R0, R35, R20, R0 ;  /* 0x0000001423007223 */ /* 0x000fe20000000000 */
[----:B------:R-:W-:Y:S01]  /*5f90*/  SHF.L.U32 R20, R41, 0x10, RZ ;  /* 0x0000001029147819 */ /* 0x000fe200000006ff */
[----:B------:R-:W-:Y:S01]  /*5fa0*/  FFMA R2, R35, R21, R2 ;  /* 0x0000001523027223 */ /* 0x000fe20000000002 */
[C---:B------:R-:W-:Y:S01]  /*5fb0*/  SHF.L.U32 R21, R42.reuse, 0x10, RZ ;  /* 0x000000102a157819 */ /* 0x040fe200000006ff */
[C---:B------:R-:W-:Y:S01]  /*5fc0*/  FMUL R4, R33.reuse, R8 ;  /* 0x0000000821047220 */ /* 0x040fe20000400000 */
[----:B------:R-:W-:Y:S01]  /*5fd0*/  FMUL R5, R33, R9 ;  /* 0x0000000921057220 */ /* 0x000fe20000400000 */
[C---:B------:R-:W-:Y:S01]  /*5fe0*/  FFMA R3, R35.reuse, R20, R3 ;  /* 0x0000001423037223 */ /* 0x040fe20000000003 */
[----:B------:R-:W-:Y:S01]  /*5ff0*/  LOP3.LUT R20, R42, 0xffff0000, RZ, 0xc0, !PT ;  /* 0xffff00002a147812 */ /* 0x000fe200078ec0ff */
[----:B------:R-:W-:Y:S01]  /*6000*/  FFMA R7, R35, R36, R7 ;  /* 0x0000002423077223 */ /* 0x000fe20000000007 */
[----:B------:R-:W-:Y:S01]  /*6010*/  LOP3.LUT R36, R43, 0xffff0000, RZ, 0xc0, !PT ;  /* 0xffff00002b247812 */ /* 0x000fe200078ec0ff */
[C---:B------:R-:W-:Y:S01]  /*6020*/  FMUL R6, R33.reuse, R10 ;  /* 0x0000000a21067220 */ /* 0x040fe20000400000 */
[----:B------:R-:W-:Y:S01]  /*6030*/  F2FP.BF16.F32.PACK_AB R44, R2, R0 ;  /* 0x00000000022c723e */ /* 0x000fe200000010ff */
[----:B------:R-:W-:Y:S01]  /*6040*/  FMUL R11, R33, R11 ;  /* 0x0000000b210b7220 */ /* 0x000fe20000400000 */
[----:B------:R-:W-:Y:S01]  /*6050*/  F2FP.BF16.F32.PACK_AB R45, R7, R3 ;  /* 0x00000003072d723e */ /* 0x000fe200000010ff */
[----:B------:R-:W-:Y:S01]  /*6060*/  FFMA R4, R35, R21, R4 ;  /* 0x0000001523047223 */ /* 0x000fe20000000004 */
[----:B------:R-:W-:Y:S01]  /*6070*/  SHF.L.U32 R21, R49, 0x10, RZ ;  /* 0x0000001031157819 */ /* 0x000fe200000006ff */
[C---:B------:R-:W-:Y:S01]  /*6080*/  FFMA R5, R35.reuse, R20, R5 ;  /* 0x0000001423057223 */ /* 0x040fe20000000005 */
[C---:B------:R-:W-:Y:S01]  /*6090*/  SHF.L.U32 R20, R48.reuse, 0x10, RZ ;  /* 0x0000001030147819 */ /* 0x040fe200000006ff */
[----:B------:R-:W-:Y:S01]  /*60a0*/  FFMA R6, R35, R37, R6 ;  /* 0x0000002523067223 */ /* 0x000fe20000000006 */
[----:B------:R-:W-:Y:S01]  /*60b0*/  SHF.L.U32 R37, R51, 0x10, RZ ;  /* 0x0000001033257819 */ /* 0x000fe200000006ff */
[----:B------:R-:W-:Y:S01]  /*60c0*/  FFMA R11, R35, R36, R11 ;  /* 0x00000024230b7223 */ /* 0x000fe2000000000b */
[C---:B------:R-:W-:Y:S01]  /*60d0*/  FMUL R8, R33.reuse, R12 ;  /* 0x0000000c21087220 */ /* 0x040fe20000400000 */
[----:B------:R-:W-:Y:S01]  /*60e0*/  LOP3.LUT R36, R48, 0xffff0000, RZ, 0xc0, !PT ;  /* 0xffff000030247812 */ /* 0x000fe200078ec0ff */
[C---:B------:R-:W-:Y:S01]  /*60f0*/  FMUL R9, R33.reuse, R13 ;  /* 0x0000000d21097220 */ /* 0x040fe20000400000 */
[----:B------:R-:W-:Y:S01]  /*6100*/  FMUL R10, R33, R14 ;  /* 0x0000000e210a7220 */ /* 0x000fe20000400000 */
[----:B------:R-:W-:Y:S01]  /*6110*/  FFMA R8, R35, R20, R8 ;  /* 0x0000001423087223 */ /* 0x000fe20000000008 */
[----:B------:R-:W-:Y:S01]  /*6120*/  LOP3.LUT R20, R49, 0xffff0000, RZ, 0xc0, !PT ;  /* 0xffff000031147812 */ /* 0x000fe200078ec0ff */
[C---:B------:R-:W-:Y:S01]  /*6130*/  FFMA R9, R35.reuse, R36, R9 ;  /* 0x0000002423097223 */ /* 0x040fe20000000009 */
[----:B------:R-:W-:Y:S01]  /*6140*/  FFMA R10, R35, R21, R10 ;  /* 0x00000015230a7223 */ /* 0x000fe2000000000a */
[C---:B------:R-:W-:Y:S01]  /*6150*/  FMUL R15, R33.reuse, R15 ;  /* 0x0000000f210f7220 */ /* 0x040fe20000400000 */
[C---:B------:R-:W-:Y:S01]  /*6160*/  SHF.L.U32 R21, R50.reuse, 0x10, RZ ;  /* 0x0000001032157819 */ /* 0x040fe200000006ff */
[C---:B------:R-:W-:Y:S01]  /*6170*/  FMUL R12, R33.reuse, R16 ;  /* 0x00000010210c7220 */ /* 0x040fe20000400000 */
[----:B------:R-:W-:Y:S01]  /*6180*/  LOP3.LUT R36, R50, 0xffff0000, RZ, 0xc0, !PT ;  /* 0xffff000032247812 */ /* 0x000fe200078ec0ff */
[C---:B------:R-:W-:Y:S01]  /*6190*/  FMUL R13, R33.reuse, R17 ;  /* 0x00000011210d7220 */ /* 0x040fe20000400000 */
[----:B------:R-:W-:Y:S01]  /*61a0*/  FMUL R14, R33, R18 ;  /* 0x00000012210e7220 */ /* 0x000fe20000400000 */
[----:B------:R-:W-:Y:S01]  /*61b0*/  FFMA R15, R35, R20, R15 ;  /* 0x00000014230f7223 */ /* 0x000fe2000000000f */
[----:B------:R-:W-:Y:S01]  /*61c0*/  FMUL R19, R33, R19 ;  /* 0x0000001321137220 */ /* 0x000fe20000400000 */
[C---:B------:R-:W-:Y:S01]  /*61d0*/  FFMA R12, R35.reuse, R21, R12 ;  /* 0x00000015230c7223 */ /* 0x040fe2000000000c */
[C---:B------:R-:W-:Y:S01]  /*61e0*/  FFMA R13, R35.reuse, R36, R13 ;  /* 0x00000024230d7223 */ /* 0x040fe2000000000d */
[C---:B------:R-:W-:Y:S01]  /*61f0*/  FFMA R14, R35.reuse, R37, R14 ;  /* 0x00000025230e7223 */ /* 0x040fe2000000000e */
[----:B------:R-:W-:Y:S01]  /*6200*/  FFMA R19, R35, R38, R19 ;  /* 0x0000002623137223 */ /* 0x000fe20000000013 */
[----:B------:R-:W-:Y:S02]  /*6210*/  F2FP.BF16.F32.PACK_AB R46, R5, R4 ;  /* 0x00000004052e723e */ /* 0x000fe400000010ff */
[----:B------:R-:W-:Y:S02]  /*6220*/  F2FP.BF16.F32.PACK_AB R47, R11, R6 ;  /* 0x000000060b2f723e */ /* 0x000fe400000010ff */
[----:B------:R-:W-:Y:S02]  /*6230*/  F2FP.BF16.F32.PACK_AB R84, R9, R8 ;  /* 0x000000080954723e */ /* 0x000fe400000010ff */
[----:B------:R-:W-:Y:S01]  /*6240*/  F2FP.BF16.F32.PACK_AB R85, R15, R10 ;  /* 0x0000000a0f55723e */ /* 0x000fe200000010ff */
[----:B------:R1:W-:Y:S01]  /*6250*/  STSM.16.M88.4 [R78+0x200], R44 ;  /* 0x0002002c4e007844 */ /* 0x0003e20000000200 */
[----:B------:R-:W-:Y:S02]  /*6260*/  F2FP.BF16.F32.PACK_AB R86, R13, R12 ;  /* 0x0000000c0d56723e */ /* 0x000fe400000010ff */
[----:B------:R-:W-:Y:S05]  /*6270*/  F2FP.BF16.F32.PACK_AB R87, R19, R14 ;  /* 0x0000000e1357723e */ /* 0x000fea00000010ff */
[----:B------:R1:W-:Y:S01]  /*6280*/  STSM.16.M88.4 [R77+0x200], R84 ;  /* 0x000200544d007844 */ /* 0x0003e20000000200 */
[----:B------:R-:W-:Y:S01]  /*6290*/  @!PT LDS RZ, [RZ] ;  /* 0x00000000fffff984 */ /* 0x000fe20000000800 */
[----:B------:R-:W-:Y:S01]  /*62a0*/  @!PT LDS RZ, [RZ] ;  /* 0x00000000fffff984 */ /* 0x000fe20000000800 */
[----:B------:R-:W-:Y:S01]  /*62b0*/  @!PT LDS RZ, [RZ] ;  /* 0x00000000fffff984 */ /* 0x000fe20000000800 */
[----:B------:R-:W-:Y:S01]  /*62c0*/  @!PT LDS RZ, [RZ] ;  /* 0x00000000fffff984 */ /* 0x000fe20000000800 */
[----:B------:R2:W-:Y:S07]  /*62d0*/  MEMBAR.ALL.CTA ;  /* 0x0000000000007992 */ /* 0x0005ee0000008000 */
[----:B--2---:R-:W2:Y:S02]  /*62e0*/  FENCE.VIEW.ASYNC.S ;  /* 0x00000000000073c6 */ /* 0x004ea40000000000 */
[----:B--2---:R-:W-:Y:S06]  /*62f0*/  BAR.SYNC.DEFER_BLOCKING 0x1, 0x80 ;  /* 0x0042000000007b1d */ /* 0x004fec0000010000 */
[----:B------:R-:W-:Y:S05]  /*6300*/  @P0 BRA `(.L_x_103) ;  /* 0x0000000000280947 */ /* 0x000fea0003800000 */
[----:B------:R-:W-:Y:S02]  /*6310*/  UIADD3 UR4, UPT, UPT, UR48, 0x200, URZ ;  /* 0x0000020030047890 */ /* 0x000fe4000fffe0ff */
[----:B------:R-:W-:Y:S01]  /*6320*/  UIADD3 UR6, UP0, UPT, UR52, 0x680, URZ ;  /* 0x0000068034067890 */ /* 0x000fe2000ff1e0ff */
[----:B------:R-:W-:Y:S03]  /*6330*/  UMOV UR43, UR36 ;  /* 0x00000024002b7c82 */ /* 0x000fe60008000000 */
[----:B------:R-:W-:Y:S01]  /*6340*/  MOV R66, UR4 ;  /* 0x0000000400427c02 */ /* 0x000fe20008000f00 */
[----:B------:R-:W-:Y:S03]  /*6350*/  UIADD3.X UR7, UPT, UPT, URZ, UR53, URZ, UP0, !UPT ;  /* 0x00000035ff077290 */ /* 0x000fe600087fe4ff */
[----:B------:R-:W-:Y:S11]  /*6360*/  R2UR UR40, R66 ;  /* 0x00000000422872ca */ /* 0x000ff600000e0000 */
[----:B------:R-:W-:Y:S02]  /*6370*/  @!UPT UIADD3 URZ, UPT, UPT, URZ, URZ, URZ ;  /* 0x000000fffffff290 */ /* 0x000fe4000fffe0ff */
[----:B------:R2:W-:Y:S01]  /*6380*/  UTMASTG.3D [UR40], [UR6] ;  /* 0x00000028060073b5 */ /* 0x0005e20008010000 */
[----:B------:R0:W-:Y:S01]  /*6390*/  UTMACMDFLUSH ;  /* 0x00000000000079b7 */ /* 0x0001e20000000000 */
[----:B--2---:R-:W-:Y:S04]  /*63a0*/  DEPBAR.LE SB0, 0x1 ;  /* 0x000080400000791a */ /* 0x004fe80000000000 */
.L_x_103:
[----:B------:R-:W-:Y:S05]  /*63b0*/  BSYNC.RECONVERGENT B0 ;  /* 0x0000000000007941 */ /* 0x000fea0003800200 */
.L_x_102:
[----:B------:R-:W-:Y:S01]  /*63c0*/  BAR.SYNC.DEFER_BLOCKING 0x1, 0x80 ;  /* 0x0042000000007b1d */ /* 0x000fe20000010000 */
[----:B------:R-:W-:Y:S01]  /*63d0*/  ISETP.NE.AND P1, PT, R76, RZ, PT ;  /* 0x000000ff4c00720c */ /* 0x000fe20003f25270 */
[----:B------:R-:W-:Y:S01]  /*63e0*/  UISETP.NE.AND UP0, UPT, UR49, URZ, UPT ;  /* 0x000000ff3100728c */ /* 0x000fe2000bf05270 */
[----:B------:R-:W-:Y:S11]  /*63f0*/  LEA R3, R39, UR48, 0x3 ;  /* 0x0000003027037c11 */ /* 0x000ff6000f8e18ff */
[----:B------:R-:W-:Y:S01]  /*6400*/  @P1 SHF.L.U32 R2, R70, 0x1f, RZ ;  /* 0x0000001f46021819 */ /* 0x000fe200000006ff */
[----:B------:R-:W-:Y:S06]  /*6410*/  BRA.U !UP0, `(.L_x_104) ;  /* 0x0000000108247547 */ /* 0x000fec000b800000 */
[----:B------:R-:W-:Y:S01]  /*6420*/  IMAD.U32 R5, RZ, RZ, UR51 ;  /* 0x00000033ff057e24 */ /* 0x000fe2000f8e00ff */
[----:B------:R-:W-:Y:S01]  /*6430*/  MOV R0, UR37 ;  /* 0x0000002500007c02 */ /* 0x000fe20008000f00 */
[----:B------:R-:W-:Y:S03]  /*6440*/  UIADD3 UR51, UPT, UPT, UR51, 0x1, URZ ;  /* 0x0000000133337890 */ /* 0x000fe6000fffe0ff */
[----:B------:R-:W-:Y:S01]  /*6450*/  @P1 LEA R5, R5, UR48, 0x3 ;  /* 0x0000003005051c11 */ /* 0x000fe2000f8e18ff */
[----:B------:R-:W-:Y:S04]  /*6460*/  UISETP.NE.AND UP0, UPT, UR51, 0x4, UPT ;  /* 0x000000043300788c */ /* 0x000fe8000bf05270 */
[----:B------:R-:W-:Y:S01]  /*6470*/  @P1 VIADD R5, R5, 0xa0 ;  /* 0x000000a005051836 */ /* 0x000fe20000000000 */
[----:B------:R-:W-:Y:S04]  /*6480*/  USEL UR51, UR51, URZ, UP0 ;  /* 0x000000ff33337287 */ /* 0x000fe80008000000 */
[----:B------:R-:W-:Y:S04]  /*6490*/  @P1 PRMT R0, R0, 0x654, R5 ;  /* 0x0000065400001816 */ /* 0x000fe80000000005 */
[----:B------:R2:W-:Y:S04]  /*64a0*/  @P1 SYNCS.ARRIVE.TRANS64.RED.A1T0 RZ, [R0+URZ], RZ ;  /* 0x000000ff00ff19a7 */ /* 0x0005e800081004ff */
.L_x_104:
[----:B------:R-:W4:Y:S01]  /*64b0*/  @P1 SYNCS.PHASECHK.TRANS64.TRYWAIT P0, [R3+URZ+0x80], R2 ;  /* 0x00008002030015a7 */ /* 0x000f2200080011ff */
[----:B------:R-:W-:Y:S01]  /*64c0*/  BSSY B1, `(.L_x_105) ;  /* 0x0000013000017945 */ /* 0x000fe20003800000 */
[----:B----4-:R-:W-:Y:S03]  /*64d0*/  @P1 SEL R81, RZ, 0x1, !P0 ;  /* 0x00000001ff511807 */ /* 0x010fe60004000000 */
[----:B------:R-:W-:Y:S05]  /*64e0*/  @!P1 BRA `(.L_x_106) ;  /* 0x0000000000409947 */ /* 0x000fea0003800000 */
[----:B------:R-:W-:Y:S01]  /*64f0*/  ISETP.NE.AND P1, PT, R82, RZ, PT ;  /* 0x000000ff5200720c */ /* 0x000fe20003f25270 */
[----:B------:R-:W-:Y:S01]  /*6500*/  BSSY B0, `(.L_x_107) ;  /* 0x0000009000007945 */ /* 0x000fe20003800000 */
[----:B------:R-:W-:Y:S11]  /*6510*/  ISETP.NE.AND P0, PT, R81, RZ, PT ;  /* 0x000000ff5100720c */ /* 0x000ff60003f05270 */
[----:B------:R-:W-:Y:S05]  /*6520*/  @P1 IMAD R4, R39, 0x1000, R80 ;  /* 0x0000100027041824 */ /* 0x000fea00078e0250 */
[----:B------:R-:W-:Y:S05]  /*6530*/  @P1 IADD3 R2, PT, PT, R4, UR48, RZ ;  /* 0x0000003004021c10 */ /* 0x000fea000fffe0ff */
[----:B------:R-:W-:Y:S01]  /*6540*/  @P1 IMAD.IADD R2, R71, 0x1, R2 ;  /* 0x0000000147021824 */ /* 0x000fe200078e0202 */
[----:B------:R-:W-:Y:S06]  /*6550*/  @P0 BRA `(.L_x_108) ;  /* 0x00000000000c0947 */ /* 0x000fec0003800000 */
[----:B--2---:R-:W-:Y:S04]  /*6560*/  SHF.L.U32 R0, R70, 0x1f, RZ ;  /* 0x0000001f46007819 */ /* 0x004fe800000006ff */
[----:B------:R-:W2:Y:S02]  /*6570*/  SYNCS.PHASECHK.TRANS64.TRYWAIT P0, [R3+URZ+0x80], R0 ;  /* 0x00008000030075a7 */ /* 0x000ea400080011ff */
[----:B--2---:R-:W-:Y:S05]  /*6580*/  @!P0 BRA `(.L_x_109) ;  /* 0x0000002400f08947 */ /* 0x004fea0003800000 */
.L_x_108:
[----:B------:R-:W-:Y:S05]  /*6590*/  BSYNC B0 ;  /* 0x0000000000007941 */ /* 0x000fea0003800000 */
.L_x_107:
[----:B------:R-:W-:Y:S02]  /*65a0*/  ISETP.NE.AND P0, PT, R82, RZ, PT ;  /* 0x000000ff5200720c */ /* 0x000fe40003f05270 */
[----:B------:R-:W-:Y:S11]  /*65b0*/  IADD3 R39, PT, PT, R39, 0x1, RZ ;  /* 0x0000000127277810 */ /* 0x000ff60007ffe0ff */
[----:B------:R-:W-:Y:S05]  /*65c0*/  @P0 WARPSYNC.ALL ;  /* 0x0000000000000948 */ /* 0x000fea0003800000 */
[----:B------:R4:W1:Y:S04]  /*65d0*/  @P0 LDSM.16.M88.4 R40, [R4+UR48+0x200] ;  /* 0x000200300428083b */ /* 0x0008680008000200 */
[----:B------:R4:W1:Y:S02]  /*65e0*/  @P0 LDSM.16.M88.4 R48, [R2+0x200] ;  /* 0x000200000230083b */ /* 0x0008640000000200 */
.L_x_106:
[----:B------:R-:W-:Y:S05]  /*65f0*/  BSYNC B1 ;  /* 0x0000000000017941 */ /* 0x000fea0003800000 */
.L_x_105:
[----:B--2---:R-:W-:Y:S05]  /*6600*/  VIADD R0, R34, 0x20 ;  /* 0x0000002022007836 */ /* 0x004fea0000000000 */
[----:B------:R-:W-:Y:S04]  /*6610*/  SHF.R.U32.HI R0, RZ, 0x15, R0 ;  /* 0x00000015ff007819 */ /* 0x000fe80000011600 */
[----:B------:R-:W-:Y:S11]  /*6620*/  LOP3.LUT P0, RZ, R0, 0x3, R65, 0x48, !PT ;  /* 0x0000000300ff7812 */ /* 0x000ff60007804841 */
[----:B------:R-:W-:Y:S02]  /*6630*/  @!UPT UIADD3 URZ, UPT, UPT, URZ, URZ, URZ ;  /* 0x000000fffffff290 */ /* 0x000fe4000fffe0ff */
[----:B------:R-:W-:Y:S05]  /*6640*/  @!P0 BRA `(.L_x_110) ;  /* 0x0000000000408947 */ /* 0x000fea0003800000 */
[----:B------:R-:W2:Y:S01]  /*6650*/  LDCU.64 UR8, c[0x4][0x70] ;  /* 0x01000e00ff0877ac */ /* 0x000ea20008000a00 */
[----:B------:R-:W-:Y:S01]  /*6660*/  MOV R3, 0x0 ;  /* 0x0000000000037802 */ /* 0x000fe20000000f00 */
[----:B------:R-:W-:Y:S02]  /*6670*/  HFMA2 R12, -RZ, RZ, 0, 5.9604644775390625e-08 ;  /* 0x00000001ff0c7431 */ /* 0x000fe400000001ff */
[----:B------:R-:W-:Y:S02]  /*6680*/  IMAD.MOV.U32 R8, RZ, RZ, 0x192 ;  /* 0x00000192ff087424 */ /* 0x000fe400078e00ff */
[----:B------:R-:W-:Y:S01]  /*6690*/  IMAD.MOV.U32 R13, RZ, RZ, RZ ;  /* 0x000000ffff0d7224 */ /* 0x000fe200078e00ff */
[----:B------:R-:W5:Y:S01]  /*66a0*/  LDCU.64 UR6, c[0x4][0x78] ;  /* 0x01000f00ff0677ac */ /* 0x000f620008000a00 */
[----:B----4-:R-:W4:Y:S01]  /*66b0*/  LDC.64 R2, c[0x4][R3] ;  /* 0x0100000003027b82 */ /* 0x010f220000000a00 */
[----:B------:R-:W3:Y:S01]  /*66c0*/  LDCU.64 UR4, c[0x4][0x10] ;  /* 0x01000200ff0477ac */ /* 0x000ee20008000a00 */
[----:B--2---:R-:W-:Y:S01]  /*66d0*/  MOV R5, UR9 ;  /* 0x0000000900057c02 */ /* 0x004fe20008000f00 */
[----:B------:R-:W-:Y:S01]  /*66e0*/  IMAD.U32 R4, RZ, RZ, UR8 ;  /* 0x00000008ff047e24 */ /* 0x000fe2000f8e00ff */
[----:B-----5:R-:W-:Y:S01]  /*66f0*/  MOV R7, UR7 ;  /* 0x0000000700077c02 */ /* 0x020fe20008000f00 */
[----:B------:R-:W-:Y:S01]  /*6700*/  IMAD.U32 R6, RZ, RZ, UR6 ;  /* 0x00000006ff067e24 */ /* 0x000fe2000f8e00ff */
[----:B---3--:R-:W-:Y:S01]  /*6710*/  MOV R11, UR5 ;  /* 0x00000005000b7c02 */ /* 0x008fe20008000f00 */
[----:B------:R-:W-:Y:S02]  /*6720*/  IMAD.U32 R10, RZ, RZ, UR4 ;  /* 0x00000004ff0a7e24 */ /* 0x000fe4000f8e00ff */
[----:B------:R-:W-:Y:S07]  /*6730*/  LEPC R20, `(.L_x_110) ;  /* 0x000000001014794e */ /* 0x000fee0000000000 */
[----:B-1--4-:R-:W-:Y:S05]  /*6740*/  CALL.ABS.NOINC R2 ;  /* 0x0000000002007343 */ /* 0x012fea0003c00000 */
.L_x_110:
[----:B-1----:R-:W-:Y:S01]  /*6750*/  SHF.L.U32 R20, R40, 0x10, RZ ;  /* 0x0000001028147819 */ /* 0x002fe200000006ff */
[----:B------:R-:W-:Y:S05]  /*6760*/  WARPSYNC.ALL ;  /* 0x0000000000007948 */ /* 0x000fea0003800000 */
[----:B------:R-:W-:Y:S01]  /*6770*/  R2UR UR4, R34 ;  /* 0x00000000220472ca */ /* 0x000fe200000e0000 */
[----:B------:R-:W-:Y:S01]  /*6780*/  BSSY.RECONVERGENT B0, `(.L_x_111) ;  /* 0x0000055000007945 */ /* 0x000fe20003800200 */
[----:B------:R-:W-:Y:S02]  /*6790*/  LOP3.LUT R21, R40, 0xffff0000, RZ, 0xc0, !PT ;  /* 0xffff000028157812 */ /* 0x000fe400078ec0ff */
[----:B------:R-:W-:Y:S02]  /*67a0*/  LOP3.LUT R36, R41, 0xffff0000, RZ, 0xc0, !PT ;  /* 0xffff000029247812 */ /* 0x000fe400078ec0ff */
[----:B------:R-:W-:Y:S02]  /*67b0*/  SHF.L.U32 R37, R48, 0x10, RZ ;  /* 0x0000001030257819 */ /* 0x000fe400000006ff */
[----:B------:R-:W-:Y:S02]  /*67c0*/  ISETP.NE.AND P6, PT, R76, RZ, PT ;  /* 0x000000ff4c00720c */ /* 0x000fe40003fc5270 */
[----:B------:R-:W-:Y:S02]  /*67d0*/  ISETP.NE.AND P0, PT, R72, RZ, PT ;  /* 0x000000ff4800720c */ /* 0x000fe40003f05270 */
[----:B------:R-:W-:Y:S01]  /*67e0*/  MOV R38, UR51 ;  /* 0x0000003300267c02 */ /* 0x000fe20008000f00 */
[----:B----4-:R-:W1:Y:S01]  /*67f0*/  LDTM.16dp256bit.x4 R4, tmem[UR4+0x20] ;  /* 0x00002004000479ee */ /* 0x010e620008120000 */
[----:B------:R-:W-:Y:S07]  /*6800*/  MOV R83, UR37 ;  /* 0x0000002500537c02 */ /* 0x000fee0008000f00 */
[----:B------:R-:W-:Y:S02]  /*6810*/  @P6 LEA R38, R38, UR48, 0x3 ;  /* 0x0000003026266c11 */ /* 0x000fe4000f8e18ff */
[----:B------:R-:W-:Y:S02]  /*6820*/  @P6 SHF.L.U32 R88, R70, 0x1f, RZ ;  /* 0x0000001f46586819 */ /* 0x000fe400000006ff */
[----:B------:R-:W-:Y:S04]  /*6830*/  @P6 IADD3 R38, PT, PT, R38, 0xa0, RZ ;  /* 0x000000a026266810 */ /* 0x000fe80007ffe0ff */
[----:B------:R-:W-:Y:S02]  /*6840*/  @P6 PRMT R38, R83, 0x654, R38 ;  /* 0x0000065453266816 */ /* 0x000fe40000000026 */
[----:B------:R-:W-:Y:S01]  /*6850*/  LEA R83, R39, UR48, 0x3 ;  /* 0x0000003027537c11 */ /* 0x000fe2000f8e18ff */
[C---:B-1----:R-:W-:Y:S01]  /*6860*/  FMUL R0, R33.reuse, R4 ;  /* 0x0000000421007220 */ /* 0x042fe20000400000 */
[C---:B------:R-:W-:Y:S01]  /*6870*/  FMUL R2, R33.reuse, R5 ;  /* 0x0000000521027220 */ /* 0x040fe20000400000 */
[C---:B------:R-:W-:Y:S01]  /*6880*/  FMUL R3, R33.reuse, R6 ;  /* 0x0000000621037220 */ /* 0x040fe20000400000 */
[----:B------:R-:W-:Y:S01]  /*6890*/  FMUL R7, R33, R7 ;  /* 0x0000000721077220 */ /* 0x000fe20000400000 */
[----:B------:R-:W-:Y:S01]  /*68a0*/  FFMA R0, R35, R20, R0 ;  /* 0x0000001423007223 */ /* 0x000fe20000000000 */
[----:B------:R-:W-:Y:S01]  /*68b0*/  SHF.L.U32 R20, R41, 0x10, RZ ;  /* 0x0000001029147819 */ /* 0x000fe200000006ff */
[----:B------:R-:W-:Y:S01]  /*68c0*/  FFMA R2, R35, R21, R2 ;  /* 0x0000001523027223 */ /* 0x000fe20000000002 */
[----:B------:R-:W-:Y:S01]  /*68d0*/  SHF.L.U32 R21, R43, 0x10, RZ ;  /* 0x000000102b157819 */ /* 0x000fe200000006ff */
[C---:B------:R-:W-:Y:S01]  /*68e0*/  FMUL R4, R33.reuse, R8 ;  /* 0x0000000821047220 */ /* 0x040fe20000400000 */
[----:B------:R-:W-:Y:S01]  /*68f0*/  FMUL R5, R33, R9 ;  /* 0x0000000921057220 */ /* 0x000fe20000400000 */
[C---:B------:R-:W-:Y:S01]  /*6900*/  FFMA R3, R35.reuse, R20, R3 ;  /* 0x0000001423037223 */ /* 0x040fe20000000003 */
[----:B------:R-:W-:Y:S01]  /*6910*/  SHF.L.U32 R20, R42, 0x10, RZ ;  /* 0x000000102a147819 */ /* 0x000fe200000006ff */
[----:B------:R-:W-:Y:S01]  /*6920*/  FFMA R7, R35, R36, R7 ;  /* 0x0000002423077223 */ /* 0x000fe20000000007 */
[----:B------:R-:W-:Y:S01]  /*6930*/  LOP3.LUT R36, R43, 0xffff0000, RZ, 0xc0, !PT ;  /* 0xffff00002b247812 */ /* 0x000fe200078ec0ff */
[----:B------:R-:W-:Y:S01]  /*6940*/  FMUL R6, R33, R10 ;  /* 0x0000000a21067220 */ /* 0x000fe20000400000 */
[----:B------:R-:W-:Y:S01]  /*6950*/  F2FP.BF16.F32.PACK_AB R44, R2, R0 ;  /* 0x00000000022c723e */ /* 0x000fe200000010ff */
[----:B------:R-:W-:Y:S01]  /*6960*/  FFMA R4, R35, R20, R4 ;  /* 0x0000001423047223 */ /* 0x000fe20000000004 */
[----:B------:R-:W-:Y:S01]  /*6970*/  LOP3.LUT R20, R42, 0xffff0000, RZ, 0xc0, !PT ;  /* 0xffff00002a147812 */ /* 0x000fe200078ec0ff */
[----:B------:R-:W-:Y:S01]  /*6980*/  FMUL R11, R33, R11 ;  /* 0x0000000b210b7220 */ /* 0x000fe20000400000 */
[----:B------:R-:W-:Y:S01]  /*6990*/  F2FP.BF16.F32.PACK_AB R45, R7, R3 ;  /* 0x00000003072d723e */ /* 0x000fe200000010ff */
[C---:B------:R-:W-:Y:S01]  /*69a0*/  FMUL R8, R33.reuse, R12 ;  /* 0x0000000c21087220 */ /* 0x040fe20000400000 */
[----:B------:R-:W-:Y:S01]  /*69b0*/  FMUL R9, R33, R13 ;  /* 0x0000000d21097220 */ /* 0x000fe20000400000 */
[C---:B------:R-:W-:Y:S01]  /*69c0*/  FFMA R5, R35.reuse, R20, R5 ;  /* 0x0000001423057223 */ /* 0x040fe20000000005 */
[----:B------:R-:W-:Y:S01]  /*69d0*/  LOP3.LUT R20, R48, 0xffff0000, RZ, 0xc0, !PT ;  /* 0xffff000030147812 */ /* 0x000fe200078ec0ff */
[----:B------:R-:W-:Y:S01]  /*69e0*/  FFMA R6, R35, R21, R6 ;  /* 0x0000001523067223 */ /* 0x000fe20000000006 */
[----:B------:R-:W-:Y:S01]  /*69f0*/  SHF.L.U32 R21, R49, 0x10, RZ ;  /* 0x0000001031157819 */ /* 0x000fe200000006ff */
[----:B------:R-:W-:Y:S01]  /*6a00*/  FFMA R11, R35, R36, R11 ;  /* 0x00000024230b7223 */ /* 0x000fe2000000000b */
[----:B------:R-:W-:Y:S01]  /*6a10*/  LOP3.LUT R36, R51, 0xffff0000, RZ, 0xc0, !PT ;  /* 0xffff000033247812 */ /* 0x000fe200078ec0ff */
[C---:B------:R-:W-:Y:S01]  /*6a20*/  FFMA R8, R35.reuse, R37, R8 ;  /* 0x0000002523087223 */ /* 0x040fe20000000008 */
[----:B------:R-:W-:Y:S01]  /*6a30*/  FFMA R9, R35, R20, R9 ;  /* 0x0000001423097223 */ /* 0x000fe20000000009 */
[----:B------:R-:W-:Y:S01]  /*6a40*/  FMUL R10, R33, R14 ;  /* 0x0000000e210a7220 */ /* 0x000fe20000400000 */
[----:B------:R-:W-:Y:S01]  /*6a50*/  LOP3.LUT R20, R49, 0xffff0000, RZ, 0xc0, !PT ;  /* 0xffff000031147812 */ /* 0x000fe200078ec0ff */
[C---:B------:R-:W-:Y:S01]  /*6a60*/  FMUL R15, R33.reuse, R15 ;  /* 0x0000000f210f7220 */ /* 0x040fe20000400000 */
[----:B------:R-:W-:Y:S01]  /*6a70*/  FMUL R12, R33, R16 ;  /* 0x00000010210c7220 */ /* 0x000fe20000400000 */
[C---:B------:R-:W-:Y:S01]  /*6a80*/  FFMA R10, R35.reuse, R21, R10 ;  /* 0x00000015230a7223 */ /* 0x040fe2000000000a */
[C---:B------:R-:W-:Y:S01]  /*6a90*/  SHF.L.U32 R21, R50.reuse, 0x10, RZ ;  /* 0x0000001032157819 */ /* 0x040fe200000006ff */
[----:B------:R-:W-:Y:S01]  /*6aa0*/  FFMA R15, R35, R20, R15 ;  /* 0x00000014230f7223 */ /* 0x000fe2000000000f */
[----:B------:R-:W-:Y:S01]  /*6ab0*/  LOP3.LUT R20, R50, 0xffff0000, RZ, 0xc0, !PT ;  /* 0xffff000032147812 */ /* 0x000fe200078ec0ff */
[----:B------:R-:W-:Y:S01]  /*6ac0*/  FMUL R13, R33, R17 ;  /* 0x00000011210d7220 */ /* 0x000fe20000400000 */
[----:B------:R-:W-:Y:S01]  /*6ad0*/  SHF.L.U32 R37, R51, 0x10, RZ ;  /* 0x0000001033257819 */ /* 0x000fe200000006ff */
[C---:B------:R-:W-:Y:S01]  /*6ae0*/  FMUL R14, R33.reuse, R18 ;  /* 0x00000012210e7220 */ /* 0x040fe20000400000 */
        /* <DEDUP_REMOVED lines=21> */
[----:B------:R-:W-:Y:S02]  /*6c40*/  UIADD3 UR8, UP0, UPT, UR52, 0x680, URZ ;  /* 0x0000068034087890 */ /* 0x000fe4000ff1e0ff */
[----:B------:R-:W-:Y:S02]  /*6c50*/  UIADD3 UR5, UPT, UPT, UR41, 0x20, URZ ;  /* 0x0000002029057890 */ /* 0x000fe4000fffe0ff */
[----:B------:R-:W-:Y:S02]  /*6c60*/  UIADD3 UR4, UPT, UPT, UR48, 0x1200, URZ ;  /* 0x0000120030047890 */ /* 0x000fe4000fffe0ff */
[----:B------:R-:W-:Y:S01]  /*6c70*/  UIADD3.X UR9, UPT, UPT, URZ, UR53, URZ, UP0, !UPT ;  /* 0x00000035ff097290 */ /* 0x000fe200087fe4ff */
[----:B------:R-:W-:Y:S01]  /*6c80*/  UMOV UR6, UR42 ;  /* 0x0000002a00067c82 */ /* 0x000fe20008000000 */
[----:B------:R-:W-:Y:S07]  /*6c90*/  UMOV UR7, UR36 ;  /* 0x0000002400077c82 */ /* 0x000fee0008000000 */
[----:B------:R2:W-:Y:S01]  /*6ca0*/  UTMASTG.3D [UR4], [UR8] ;  /* 0x00000004080073b5 */ /* 0x0005e20008010000 */
[----:B------:R0:W-:Y:S01]  /*6cb0*/  UTMACMDFLUSH ;  /* 0x00000000000079b7 */ /* 0x0001e20000000000 */
[----:B--2---:R-:W-:Y:S04]  /*6cc0*/  DEPBAR.LE SB0, 0x1 ;  /* 0x000080400000791a */ /* 0x004fe80000000000 */
.L_x_112:
[----:B------:R-:W-:Y:S05]  /*6cd0*/  BSYNC.RECONVERGENT B0 ;  /* 0x0000000000007941 */ /* 0x000fea0003800200 */
.L_x_111:
[----:B------:R-:W-:Y:S01]  /*6ce0*/  BAR.SYNC.DEFER_BLOCKING 0x1, 0x80 ;  /* 0x0042000000007b1d */ /* 0x000fe20000010000 */
[----:B------:R-:W-:Y:S04]  /*6cf0*/  UIADD3 UR40, UPT, UPT, UR51, 0x1, URZ ;  /* 0x0000000133287890 */ /* 0x000fe8000fffe0ff */
[----:B------:R-:W-:Y:S04]  /*6d00*/  UISETP.NE.AND UP0, UPT, UR40, 0x4, UPT ;  /* 0x000000042800788c */ /* 0x000fe8000bf05270 */
[----:B------:R-:W-:Y:S01]  /*6d10*/  USEL UR40, UR40, URZ, UP0 ;  /* 0x000000ff28287287 */ /* 0x000fe20008000000 */
[----:B------:R2:W-:Y:S01]  /*6d20*/  @P6 SYNCS.ARRIVE.TRANS64.RED.A1T0 RZ, [R38+URZ], RZ ;  /* 0x000000ff26ff69a7 */ /* 0x0005e200081004ff */
[----:B------:R-:W-:Y:S01]  /*6d30*/  BSSY B1, `(.L_x_113) ;  /* 0x0000014000017945 */ /* 0x000fe20003800000 */
[----:B------:R-:W4:Y:S02]  /*6d40*/  @P6 SYNCS.PHASECHK.TRANS64.TRYWAIT P0, [R83+URZ+0x80], R88 ;  /* 0x00008058530065a7 */ /* 0x000f2400080011ff */
[----:B----4-:R-:W-:Y:S01]  /*6d50*/  @P6 SEL R81, RZ, 0x1, !P0 ;  /* 0x00000001ff516807 */ /* 0x010fe20004000000 */
[----:B--2---:R-:W-:Y:S06]  /*6d60*/  @!P6 BRA `(.L_x_114) ;  /* 0x000000000040e947 */ /* 0x004fec0003800000 */
[----:B------:R-:W-:Y:S01]  /*6d70*/  ISETP.NE.AND P1, PT, R82, RZ, PT ;  /* 0x000000ff5200720c */ /* 0x000fe20003f25270 */
[----:B------:R-:W-:Y:S01]  /*6d80*/  BSSY B0, `(.L_x_115) ;  /* 0x0000009000007945 */ /* 0x000fe20003800000 */
[----:B------:R-:W-:Y:S11]  /*6d90*/  ISETP.NE.AND P0, PT, R81, RZ, PT ;  /* 0x000000ff5100720c */ /* 0x000ff60003f05270 */
[----:B------:R-:W-:Y:S05]  /*6da0*/  @P1 IMAD R2, R39, 0x1000, R80 ;  /* 0x0000100027021824 */ /* 0x000fea00078e0250 */
[----:B------:R-:W-:Y:S05]  /*6db0*/  @P1 IADD3 R0, PT, PT, R2, UR48, RZ ;  /* 0x0000003002001c10 */ /* 0x000fea000fffe0ff */
[----:B------:R-:W-:Y:S01]  /*6dc0*/  @P1 IMAD.IADD R0, R71, 0x1, R0 ;  /* 0x0000000147001824 */ /* 0x000fe200078e0200 */
[----:B------:R-:W-:Y:S06]  /*6dd0*/  @P0 BRA `(.L_x_116) ;  /* 0x00000000000c0947 */ /* 0x000fec0003800000 */
[----:B------:R-:W-:Y:S04]  /*6de0*/  SHF.L.U32 R4, R70, 0x1f, RZ ;  /* 0x0000001f46047819 */ /* 0x000fe800000006ff */
[----:B------:R-:W2:Y:S02]  /*6df0*/  SYNCS.PHASECHK.TRANS64.TRYWAIT P0, [R83+URZ+0x80], R4 ;  /* 0x00008004530075a7 */ /* 0x000ea400080011ff */
[----:B--2---:R-:W-:Y:S05]  /*6e00*/  @!P0 BRA `(.L_x_117) ;  /* 0x0000001c00e48947 */ /* 0x004fea0003800000 */
.L_x_116:
[----:B------:R-:W-:Y:S05]  /*6e10*/  BSYNC B0 ;  /* 0x0000000000007941 */ /* 0x000fea0003800000 */
.L_x_115:
[----:B------:R-:W-:Y:S02]  /*6e20*/  ISETP.NE.AND P0, PT, R82, RZ, PT ;  /* 0x000000ff5200720c */ /* 0x000fe40003f05270 */
[----:B------:R-:W-:Y:S11]  /*6e30*/  IADD3 R39, PT, PT, R39, 0x1, RZ ;  /* 0x0000000127277810 */ /* 0x000ff60007ffe0ff */
[----:B------:R-:W-:Y:S05]  /*6e40*/  @P0 WARPSYNC.ALL ;  /* 0x0000000000000948 */ /* 0x000fea0003800000 */
[----:B------:R4:W1:Y:S04]  /*6e50*/  @P0 LDSM.16.M88.4 R40, [R2+UR48+0x200] ;  /* 0x000200300228083b */ /* 0x0008680008000200 */
[----:B------:R4:W1:Y:S02]  /*6e60*/  @P0 LDSM.16.M88.4 R48, [R0+0x200] ;  /* 0x000200000030083b */ /* 0x0008640000000200 */
.L_x_114:
[----:B------:R-:W-:Y:S05]  /*6e70*/  BSYNC B1 ;  /* 0x0000000000017941 */ /* 0x000fea0003800000 */
.L_x_113:
[----:B----4-:R-:W-:Y:S05]  /*6e80*/  VIADD R0, R34, 0x40 ;  /* 0x0000004022007836 */ /* 0x010fea0000000000 */
[----:B------:R-:W-:Y:S04]  /*6e90*/  SHF.R.U32.HI R0, RZ, 0x15, R0 ;  /* 0x00000015ff007819 */ /* 0x000fe80000011600 */
[----:B------:R-:W-:Y:S11]  /*6ea0*/  LOP3.LUT P0, RZ, R0, 0x3, R65, 0x48, !PT ;  /* 0x0000000300ff7812 */ /* 0x000ff60007804841 */
[----:B------:R-:W-:Y:S02]  /*6eb0*/  @!UPT UIADD3 URZ, UPT, UPT, URZ, URZ, URZ ;  /* 0x000000fffffff290 */ /* 0x000fe4000fffe0ff */
        /* <DEDUP_REMOVED lines=8> */
[----:B------:R-:W3:Y:S01]  /*6f40*/  LDCU.64 UR4, c[0x4][0x10] ;  /* 0x01000200ff0477ac */ /* 0x000ee20008000a00 */
[----:B----4-:R-:W-:Y:S01]  /*6f50*/  MOV R5, UR9 ;  /* 0x0000000900057c02 */ /* 0x010fe20008000f00 */
[----:B--2---:R-:W-:Y:S01]  /*6f60*/  IMAD.U32 R4, RZ, RZ, UR8 ;  /* 0x00000008ff047e24 */ /* 0x004fe2000f8e00ff */
[----:B-----5:R-:W-:Y:S01]  /*6f70*/  MOV R7, UR7 ;  /* 0x0000000700077c02 */ /* 0x020fe20008000f00 */
[----:B------:R-:W-:Y:S01]  /*6f80*/  IMAD.U32 R6, RZ, RZ, UR6 ;  /* 0x00000006ff067e24 */ /* 0x000fe2000f8e00ff */
[----:B---3--:R-:W-:Y:S01]  /*6f90*/  MOV R11, UR5 ;  /* 0x00000005000b7c02 */ /* 0x008fe20008000f00 */
[----:B------:R-:W-:Y:S02]  /*6fa0*/  IMAD.U32 R10, RZ, RZ, UR4 ;  /* 0x00000004ff0a7e24 */ /* 0x000fe4000f8e00ff */
[----:B------:R-:W-:Y:S07]  /*6fb0*/  LEPC R20, `(.L_x_118) ;  /* 0x000000001014794e */ /* 0x000fee0000000000 */
[----:B-1----:R-:W-:Y:S05]  /*6fc0*/  CALL.ABS.NOINC R2 ;  /* 0x0000000002007343 */ /* 0x002fea0003c00000 */
.L_x_118:
        /* <DEDUP_REMOVED lines=10> */
[----:B--2---:R-:W1:Y:S01]  /*7070*/  LDTM.16dp256bit.x4 R4, tmem[UR4+0x40] ;  /* 0x00004004000479ee */ /* 0x004e620008120000 */
[----:B------:R-:W-:Y:S02]  /*7080*/  MOV R83, UR37 ;  /* 0x0000002500537c02 */ /* 0x000fe40008000f00 */
[----:B------:R-:W-:Y:S05]  /*7090*/  LEA R88, R39, UR48, 0x3 ;  /* 0x0000003027587c11 */ /* 0x000fea000f8e18ff */
[----:B------:R-:W-:Y:S04]  /*70a0*/  @P6 LEA R38, R38, UR48, 0x3 ;  /* 0x0000003026266c11 */ /* 0x000fe8000f8e18ff */
[----:B------:R-:W-:Y:S04]  /*70b0*/  @P6 IADD3 R38, PT, PT, R38, 0xa0, RZ ;  /* 0x000000a026266810 */ /* 0x000fe80007ffe0ff */
[----:B------:R-:W-:Y:S02]  /*70c0*/  @P6 PRMT R38, R83, 0x654, R38 ;  /* 0x0000065453266816 */ /* 0x000fe40000000026 */
[----:B------:R-:W-:Y:S01]  /*70d0*/  @P6 SHF.L.U32 R83, R70, 0x1f, RZ ;  /* 0x0000001f46536819 */ /* 0x000fe200000006ff */
        /* <DEDUP_REMOVED lines=71> */
.L_x_120:
[----:B------:R-:W-:Y:S05]  /*7550*/  BSYNC.RECONVERGENT B0 ;  /* 0x0000000000007941 */ /* 0x000fea0003800200 */
.L_x_119:
        /* <DEDUP_REMOVED lines=19> */
.L_x_124:
[----:B------:R-:W-:Y:S05]  /*7690*/  BSYNC B0 ;  /* 0x0000000000007941 */ /* 0x000fea0003800000 */
.L_x_123:
[----:B------:R-:W-:Y:S11]  /*76a0*/  ISETP.NE.AND P0, PT, R82, RZ, PT ;  /* 0x000000ff5200720c */ /* 0x000ff60003f05270 */
[----:B------:R-:W-:Y:S02]  /*76b0*/  @!UPT UIADD3 URZ, UPT, UPT, URZ, URZ, URZ ;  /* 0x000000fffffff290 */ /* 0x000fe4000fffe0ff */
[----:B------:R-:W-:Y:S05]  /*76c0*/  @P0 WARPSYNC.ALL ;  /* 0x0000000000000948 */ /* 0x000fea0003800000 */
[----:B------:R4:W1:Y:S04]  /*76d0*/  @P0 LDSM.16.M88.4 R40, [R39+UR48+0x200] ;  /* 0x000200302728083b */ /* 0x0008680008000200 */
[----:B------:R4:W1:Y:S02]  /*76e0*/  @P0 LDSM.16.M88.4 R48, [R0+0x200] ;  /* 0x000200000030083b */ /* 0x0008640000000200 */
.L_x_122:
[----:B------:R-:W-:Y:S05]  /*76f0*/  BSYNC B1 ;  /* 0x0000000000017941 */ /* 0x000fea0003800000 */
.L_x_121:
[----:B----4-:R-:W-:Y:S05]  /*7700*/  VIADD R0, R34, 0x60 ;  /* 0x0000006022007836 */ /* 0x010fea0000000000 */
[----:B------:R-:W-:Y:S04]  /*7710*/  SHF.R.U32.HI R0, RZ, 0x15, R0 ;  /* 0x00000015ff007819 */ /* 0x000fe80000011600 */
[----:B------:R-:W-:Y:S11]  /*7720*/  LOP3.LUT P0, RZ, R0, 0x3, R65, 0x48, !PT ;  /* 0x0000000300ff7812 */ /* 0x000ff60007804841 */
[----:B------:R-:W-:Y:S02]  /*7730*/  @!UPT UIADD3 URZ, UPT, UPT, URZ, URZ, URZ ;  /* 0x000000fffffff290 */ /* 0x000fe4000fffe0ff */
[----:B------:R-:W-:Y:S05]  /*7740*/  @!P0 BRA `(.L_x_126) ;  /* 0x0000000000408947 */ /* 0x000fea0003800000 */
[----:B------:R-:W4:Y:S01]  /*7750*/  LDCU.64 UR8, c[0x4][0x70] ;  /* 0x01000e00ff0877ac */ /* 0x000f220008000a00 */
[----:B--2---:R-:W-:Y:S01]  /*7760*/  MOV R3, 0x0 ;  /* 0x0000000000037802 */ /* 0x004fe20000000f00 */
[----:B------:R-:W-:Y:S02]  /*7770*/  HFMA2 R12, -RZ, RZ, 0, 5.9604644775390625e-08 ;  /* 0x00000001ff0c7431 */ /* 0x000fe400000001ff */
[----:B------:R-:W-:Y:S02]  /*7780*/  IMAD.MOV.U32 R8, RZ, RZ, 0x192 ;  /* 0x00000192ff087424 */ /* 0x000fe400078e00ff */
[----:B------:R-:W-:Y:S01]  /*7790*/  IMAD.MOV.U32 R13, RZ, RZ, RZ ;  /* 0x000000ffff0d7224 */ /* 0x000fe200078e00ff */
[----:B------:R-:W2:Y:S01]  /*77a0*/  LDCU.64 UR6, c[0x4][0x78] ;  /* 0x01000f00ff0677ac */ /* 0x000ea20008000a00 */
[----:B------:R-:W1:Y:S01]  /*77b0*/  LDC.64 R2, c[0x4][R3] ;  /* 0x0100000003027b82 */ /* 0x000e620000000a00 */
[----:B------:R-:W5:Y:S01]  /*77c0*/  LDCU.64 UR4, c[0x4][0x10] ;  /* 0x01000200ff0477ac */ /* 0x000f620008000a00 */
[----:B----4-:R-:W-:Y:S01]  /*77d0*/  MOV R5, UR9 ;  /* 0x0000000900057c02 */ /* 0x010fe20008000f00 */
[----:B------:R-:W-:Y:S01]  /*77e0*/  IMAD.U32 R4, RZ, RZ, UR8 ;  /* 0x00000008ff047e24 */ /* 0x000fe2000f8e00ff */
[----:B--2---:R-:W-:Y:S01]  /*77f0*/  MOV R7, UR7 ;  /* 0x0000000700077c02 */ /* 0x004fe20008000f00 */
[----:B------:R-:W-:Y:S01]  /*7800*/  IMAD.U32 R6, RZ, RZ, UR6 ;  /* 0x00000006ff067e24 */ /* 0x000fe2000f8e00ff */
[----:B-----5:R-:W-:Y:S01]  /*7810*/  MOV R11, UR5 ;  /* 0x00000005000b7c02 */ /* 0x020fe20008000f00 */
[----:B------:R-:W-:Y:S02]  /*7820*/  IMAD.U32 R10, RZ, RZ, UR4 ;  /* 0x00000004ff0a7e24 */ /* 0x000fe4000f8e00ff */
[----:B------:R-:W-:Y:S07]  /*7830*/  LEPC R20, `(.L_x_126) ;  /* 0x000000001014794e */ /* 0x000fee0000000000 */
[----:B-1-3--:R-:W-:Y:S05]  /*7840*/  CALL.ABS.NOINC R2 ;  /* 0x0000000002007343 */ /* 0x00afea0003c00000 */
.L_x_126:
[----:B------:R-:W-:Y:S01]  /*7850*/  ISETP.NE.AND P0, PT, R72, RZ, PT ;  /* 0x000000ff4800720c */ /* 0x000fe20003f05270 */
[----:B------:R-:W-:Y:S05]  /*7860*/  WARPSYNC.ALL ;  /* 0x0000000000007948 */ /* 0x000fea0003800000 */
[----:B------:R-:W-:Y:S01]  /*7870*/  R2UR UR4, R34 ;  /* 0x00000000220472ca */ /* 0x000fe200000e0000 */
[----:B------:R-:W-:Y:S01]  /*7880*/  BSSY.RECONVERGENT B0, `(.L_x_127) ;  /* 0x0000052000007945 */ /* 0x000fe20003800200 */
[----:B------:R-:W-:Y:S02]  /*7890*/  R2UR UR5, R79 ;  /* 0x000000004f0572ca */ /* 0x000fe400000e0000 */
[C---:B-1----:R-:W-:Y:S02]  /*78a0*/  SHF.L.U32 R20, R40.reuse, 0x10, RZ ;  /* 0x0000001028147819 */ /* 0x042fe400000006ff */
[----:B------:R-:W-:Y:S02]  /*78b0*/  LOP3.LUT R36, R40, 0xffff0000, RZ, 0xc0, !PT ;  /* 0xffff000028247812 */ /* 0x000fe400078ec0ff */
[C---:B------:R-:W-:Y:S02]  /*78c0*/  SHF.L.U32 R21, R41.reuse, 0x10, RZ ;  /* 0x0000001029157819 */ /* 0x040fe400000006ff */
[----:B------:R-:W-:Y:S02]  /*78d0*/  LOP3.LUT R38, R41, 0xffff0000, RZ, 0xc0, !PT ;  /* 0xffff000029267812 */ /* 0x000fe400078ec0ff */
[C---:B------:R-:W-:Y:S01]  /*78e0*/  SHF.L.U32 R37, R42.reuse, 0x10, RZ ;  /* 0x000000102a257819 */ /* 0x040fe200000006ff */
[----:B------:R-:W1:Y:S01]  /*78f0*/  LDTM.16dp256bit.x4 R4, tmem[UR4+0x60] ;  /* 0x00006004000479ee */ /* 0x000e620008120000 */
[----:B------:R-:W-:Y:S01]  /*7900*/  LOP3.LUT R40, R42, 0xffff0000, RZ, 0xc0, !PT ;  /* 0xffff00002a287812 */ /* 0x000fe200078ec0ff */
[----:B------:R-:W-:Y:S01]  /*7910*/  NOP ;  /* 0x0000000000007918 */ /* 0x000fe20000000000 */
[C---:B------:R-:W-:Y:S01]  /*7920*/  SHF.L.U32 R39, R43.reuse, 0x10, RZ ;  /* 0x000000102b277819 */ /* 0x040fe200000006ff */
[----:B------:R-:W-:Y:S01]  /*7930*/  UIADD3 UR5, UPT, UPT, UR5, 0x110, URZ ;  /* 0x0000011005057890 */ /* 0x000fe2000fffe0ff */
[----:B------:R-:W-:Y:S02]  /*7940*/  LOP3.LUT R41, R43, 0xffff0000, RZ, 0xc0, !PT ;  /* 0xffff00002b297812 */ /* 0x000fe400078ec0ff */
[C---:B------:R-:W-:Y:S01]  /*7950*/  SHF.L.U32 R42, R48.reuse, 0x10, RZ ;  /* 0x00000010302a7819 */ /* 0x040fe200000006ff */
[----:B------:R-:W-:Y:S01]  /*7960*/  UPRMT UR5, UR37, 0x654, UR5 ;  /* 0x0000065425057896 */ /* 0x000fe20008000005 */
[----:B------:R-:W-:Y:S02]  /*7970*/  LOP3.LUT R43, R48, 0xffff0000, RZ, 0xc0, !PT ;  /* 0xffff0000302b7812 */ /* 0x000fe400078ec0ff */
[C---:B------:R-:W-:Y:S02]  /*7980*/  SHF.L.U32 R44, R49.reuse, 0x10, RZ ;  /* 0x00000010312c7819 */ /* 0x040fe400000006ff */
[----:B------:R-:W-:Y:S02]  /*7990*/  LOP3.LUT R46, R49, 0xffff0000, RZ, 0xc0, !PT ;  /* 0xffff0000312e7812 */ /* 0x000fe400078ec0ff */
[C---:B------:R-:W-:Y:S02]  /*79a0*/  SHF.L.U32 R45, R50.reuse, 0x10, RZ ;  /* 0x00000010322d7819 */ /* 0x040fe400000006ff */
[----:B-1----:R-:W-:Y:S01]  /*79b0*/  SYNCS.ARRIVE.TRANS64.RED.A1T0 RZ, [UR5], RZ ;  /* 0x000000ffffff79a7 */ /* 0x002fe20008100405 */
[----:B------:R-:W-:Y:S02]  /*79c0*/  LOP3.LUT R48, R50, 0xffff0000, RZ, 0xc0, !PT ;  /* 0xffff000032307812 */ /* 0x000fe400078ec0ff */
[C---:B------:R-:W-:Y:S02]  /*79d0*/  SHF.L.U32 R47, R51.reuse, 0x10, RZ ;  /* 0x00000010332f7819 */ /* 0x040fe400000006ff */
[----:B------:R-:W-:Y:S01]  /*79e0*/  LOP3.LUT R50, R51, 0xffff0000, RZ, 0xc0, !PT ;  /* 0xffff000033327812 */ /* 0x000fe200078ec0ff */
[C---:B------:R-:W-:Y:S01]  /*79f0*/  FMUL R4, R33.reuse, R4 ;  /* 0x0000000421047220 */ /* 0x040fe20000400000 */
[C---:B------:R-:W-:Y:S01]  /*7a00*/  FMUL R5, R33.reuse, R5 ;  /* 0x0000000521057220 */ /* 0x040fe20000400000 */
[C---:B------:R-:W-:Y:S01]  /*7a10*/  FMUL R6, R33.reuse, R6 ;  /* 0x0000000621067220 */ /* 0x040fe20000400000 */
[----:B------:R-:W-:Y:S01]  /*7a20*/  FMUL R7, R33, R7 ;  /* 0x0000000721077220 */ /* 0x000fe20000400000 */
[C---:B------:R-:W-:Y:S01]  /*7a30*/  FFMA R4, R35.reuse, R20, R4 ;  /* 0x0000001423047223 */ /* 0x040fe20000000004 */
[C---:B------:R-:W-:Y:S01]  /*7a40*/  FFMA R5, R35.reuse, R36, R5 ;  /* 0x0000002423057223 */ /* 0x040fe20000000005 */
[C---:B------:R-:W-:Y:S01]  /*7a50*/  FFMA R6, R35.reuse, R21, R6 ;  /* 0x0000001523067223 */ /* 0x040fe20000000006 */
[----:B------:R-:W-:Y:S01]  /*7a60*/  FFMA R7, R35, R38, R7 ;  /* 0x0000002623077223 */ /* 0x000fe20000000007 */
[C---:B------:R-:W-:Y:S01]  /*7a70*/  FMUL R8, R33.reuse, R8 ;  /* 0x0000000821087220 */ /* 0x040fe20000400000 */
[----:B------:R-:W-:Y:S01]  /*7a80*/  FMUL R9, R33, R9 ;  /* 0x0000000921097220 */ /* 0x000fe20000400000 */
[----:B---3--:R-:W-:Y:S01]  /*7a90*/  F2FP.BF16.F32.PACK_AB R80, R5, R4 ;  /* 0x000000040550723e */ /* 0x008fe200000010ff */
[----:B------:R-:W-:Y:S01]  /*7aa0*/  FMUL R0, R33, R10 ;  /* 0x0000000a21007220 */ /* 0x000fe20000400000 */
[----:B------:R-:W-:Y:S01]  /*7ab0*/  F2FP.BF16.F32.PACK_AB R81, R7, R6 ;  /* 0x000000060751723e */ /* 0x000fe200000010ff */
[C---:B------:R-:W-:Y:S01]  /*7ac0*/  FFMA R8, R35.reuse, R37, R8 ;  /* 0x0000002523087223 */ /* 0x040fe20000000008 */
[----:B------:R-:W-:Y:S01]  /*7ad0*/  FFMA R9, R35, R40, R9 ;  /* 0x0000002823097223 */ /* 0x000fe20000000009 */
[C---:B------:R-:W-:Y:S01]  /*7ae0*/  FMUL R2, R33.reuse, R11 ;  /* 0x0000000b21027220 */ /* 0x040fe20000400000 */
[C---:B--2---:R-:W-:Y:S01]  /*7af0*/  FMUL R3, R33.reuse, R12 ;  /* 0x0000000c21037220 */ /* 0x044fe20000400000 */
[----:B------:R-:W-:Y:S01]  /*7b00*/  FMUL R10, R33, R13 ;  /* 0x0000000d210a7220 */ /* 0x000fe20000400000 */
[----:B------:R-:W-:Y:S01]  /*7b10*/  FFMA R0, R35, R39, R0 ;  /* 0x0000002723007223 */ /* 0x000fe20000000000 */
        /* <DEDUP_REMOVED lines=40> */
.L_x_128:
[----:B------:R-:W-:Y:S05]  /*7da0*/  BSYNC.RECONVERGENT B0 ;  /* 0x0000000000007941 */ /* 0x000fea0003800200 */
.L_x_127:
[----:B------:R-:W-:Y:S01]  /*7db0*/  BAR.SYNC.DEFER_BLOCKING 0x1, 0x80 ;  /* 0x0042000000007b1d */ /* 0x000fe20000010000 */
[----:B------:R-:W-:Y:S01]  /*7dc0*/  UISETP.NE.AND UP0, UPT, UR49, -0x4, UPT ;  /* 0xfffffffc3100788c */ /* 0x000fe2000bf05270 */
[----:B------:R-:W-:Y:S08]  /*7dd0*/  IADD3 R0, PT, PT, R30, 0x1, RZ ;  /* 0x000000011e007810 */ /* 0x000ff00007ffe0ff */
[----:B------:R-:W-:Y:S05]  /*7de0*/  BRA.U !UP0, `(.L_x_129) ;  /* 0x0000000108287547 */ /* 0x000fea000b800000 */
[----:B------:R-:W-:Y:S01]  /*7df0*/  ISETP.NE.AND P0, PT, R76, RZ, PT ;  /* 0x000000ff4c00720c */ /* 0x000fe20003f05270 */
[----:B------:R-:W-:Y:S01]  /*7e00*/  IMAD.U32 R3, RZ, RZ, UR51 ;  /* 0x00000033ff037e24 */ /* 0x000fe2000f8e00ff */
[----:B------:R-:W-:Y:S01]  /*7e10*/  UIADD3 UR51, UPT, UPT, UR51, 0x1, URZ ;  /* 0x0000000133337890 */ /* 0x000fe2000fffe0ff */
[----:B------:R-:W-:Y:S03]  /*7e20*/  IMAD.U32 R2, RZ, RZ, UR37 ;  /* 0x00000025ff027e24 */ /* 0x000fe6000f8e00ff */
[----:B------:R-:W-:Y:S04]  /*7e30*/  UISETP.NE.AND UP0, UPT, UR51, 0x4, UPT ;  /* 0x000000043300788c */ /* 0x000fe8000bf05270 */
[----:B------:R-:W-:Y:S03]  /*7e40*/  USEL UR51, UR51, URZ, UP0 ;  /* 0x000000ff33337287 */ /* 0x000fe60008000000 */
[----:B------:R-:W-:Y:S05]  /*7e50*/  @P0 LEA R3, R3, UR48, 0x3 ;  /* 0x0000003003030c11 */ /* 0x000fea000f8e18ff */
[----:B------:R-:W-:Y:S05]  /*7e60*/  @P0 VIADD R3, R3, 0xa0 ;  /* 0x000000a003030836 */ /* 0x000fea0000000000 */
[----:B------:R-:W-:Y:S04]  /*7e70*/  @P0 PRMT R2, R2, 0x654, R3 ;  /* 0x0000065402020816 */ /* 0x000fe80000000003 */
[----:B------:R2:W-:Y:S03]  /*7e80*/  @P0 SYNCS.ARRIVE.TRANS64.RED.A1T0 RZ, [R2+URZ], RZ ;  /* 0x000000ff02ff09a7 */ /* 0x0005e600081004ff */
.L_x_129:
[----:B------:R-:W-:Y:S01]  /*7e90*/  ISETP.NE.AND P2, PT, R73, RZ, PT ;  /* 0x000000ff4900720c */ /* 0x000fe20003f45270 */
[----:B------:R-:W-:Y:S01]  /*7ea0*/  UIADD3 UR49, UPT, UPT, UR49, 0x4, URZ ;  /* 0x0000000431317890 */ /* 0x000fe2000fffe0ff */
[----:B------:R-:W-:Y:S01]  /*7eb0*/  ISETP.NE.AND P0, PT, R75, 0x2, PT ;  /* 0x000000024b00780c */ /* 0x000fe20003f05270 */
[----:B------:R-:W-:Y:S01]  /*7ec0*/  IMAD.IADD R20, R29, 0x1, R58 ;  /* 0x000000011d147824 */ /* 0x000fe200078e023a */
[----:B------:R-:W-:Y:S01]  /*7ed0*/  ISETP.NE.AND P1, PT, R0, 0x4, PT ;  /* 0x000000040000780c */ /* 0x000fe20003f25270 */
[----:B------:R-:W-:Y:S01]  /*7ee0*/  IMAD.IADD R21, R31, 0x1, R60 ;  /* 0x000000011f157824 */ /* 0x000fe200078e023c */
[----:B------:R-:W-:Y:S02]  /*7ef0*/  SEL R3, RZ, 0x1, P0 ;  /* 0x00000001ff037807 */ /* 0x000fe40000000000 */
[----:B--2---:R-:W-:Y:S02]  /*7f00*/  SEL R2, RZ, 0x1, P1 ;  /* 0x00000001ff027807 */ /* 0x004fe40000800000 */
[----:B------:R-:W-:Y:S02]  /*7f10*/  LOP3.LUT R68, R68, R3, RZ, 0x3c, !PT ;  /* 0x0000000344447212 */ /* 0x000fe400078e3cff */
[----:B------:R-:W-:Y:S02]  /*7f20*/  LOP3.LUT R69, R69, R2, RZ, 0x3c, !PT ;  /* 0x0000000245457212 */ /* 0x000fe400078e3cff */
[----:B------:R-:W-:Y:S02]  /*7f30*/  @P2 R2UR UR36, R67 ;  /* 0x00000000432422ca */ /* 0x000fe400000e0000 */
[----:B------:R-:W-:Y:S02]  /*7f40*/  SEL R75, R75, RZ, P0 ;  /* 0x000000ff4b4b7207 */ /* 0x000fe40000000000 */
[----:B------:R-:W-:Y:S01]  /*7f50*/  SEL R30, R0, RZ, P1 ;  /* 0x000000ff001e7207 */ /* 0x000fe20000800000 */
[----:B------:R-:W-:Y:S10]  /*7f60*/  @P2 BRA `(.L_x_130) ;  /* 0xffffffd000182947 */ /* 0x000ff4000383ffff */
[----:B------:R-:W-:-:S09]  /*7f70*/  UISETP.NE.AND UP0, UPT, UR50, URZ, UPT ;  /* 0x000000ff3200728c */ /* 0x000fd2000bf05270 */
[----:B------:R-:W-:Y:S05]  /*7f80*/  BRA.U !UP0, `(.L_x_131) ;  /* 0x0000000108487547 */ /* 0x000fea000b800000 */
[----:B------:R-:W2:Y:S02]  /*7f90*/  LDCU.64 UR4, c[0x0][0x890] ;  /* 0x00011200ff0477ac */ /* 0x000ea40008000a00 */
[----:B--2---:R-:W-:-:S04]  /*7fa0*/  UISETP.NE.U32.AND UP0, UPT, UR4, URZ, UPT ;  /* 0x000000ff0400728c */ /* 0x004fc8000bf05070 */
[----:B------:R-:W-:-:S09]  /*7fb0*/  UISETP.NE.AND.EX UP0, UPT, UR5, URZ, UPT, UP0 ;  /* 0x000000ff0500728c */ /* 0x000fd2000bf05300 */
[----:B------:R-:W-:Y:S05]  /*7fc0*/  BRA.U UP0, `(.L_x_132) ;  /* 0x00000001000c7547 */ /* 0x000fea000b800000 */
[----:B------:R-:W-:-:S13]  /*7fd0*/  FSETP.NEU.AND P0, PT, R35, RZ, PT ;  /* 0x000000ff2300720b */ /* 0x000fda0003f0d000 */
[----:B------:R-:W-:Y:S05]  /*7fe0*/  @!P0 EXIT ;  /* 0x000000000000894d */ /* 0x000fea0003800000 */
[----:B------:R-:W-:Y:S05]  /*7ff0*/  BRA `(.L_x_131) ;  /* 0x00000000002c7947 */ /* 0x000fea0003800000 */
.L_x_132:
[----:B------:R-:W-:Y:S01]  /*8000*/  ISETP.NE.AND P0, PT, R74, RZ, PT ;  /* 0x000000ff4a00720c */ /* 0x000fe20003f05270 */
[----:B------:R-:W-:-:S12]  /*8010*/  BSSY.RECONVERGENT B0, `(.L_x_131) ;  /* 0x0000009000007945 */ /* 0x000fd80003800200 */
[----:B------:R-:W-:Y:S05]  /*8020*/  @P0 BRA `(.L_x_133) ;  /* 0x0000000000140947 */ /* 0x000fea0003800000 */
[----:B------:R-:W2:Y:S02]  /*8030*/  LDCU.64 UR4, c[0x0][0x888] ;  /* 0x00011100ff0477ac */ /* 0x000ea40008000a00 */
[----:B--2---:R-:W-:-:S04]  /*8040*/  ISETP.NE.U32.AND P0, PT, RZ, UR4, PT ;  /* 0x00000004ff007c0c */ /* 0x004fc8000bf05070 */
[----:B------:R-:W-:-:S13]  /*8050*/  ISETP.NE.AND.EX P0, PT, RZ, UR5, PT, P0 ;  /* 0x00000005ff007c0c */ /* 0x000fda000bf05300 */
[----:B------:R-:W-:Y:S05]  /*8060*/  @!P0 EXIT ;  /* 0x000000000000894d */ /* 0x000fea0003800000 */
[----:B------:R-:W-:Y:S05]  /*8070*/  BRA `(.L_x_134) ;  /* 0x0000000000087947 */ /* 0x000fea0003800000 */
.L_x_133:
[----:B------:R-:W-:-:S13]  /*8080*/  FSETP.NEU.AND P0, PT, R35, RZ, PT ;  /* 0x000000ff2300720b */ /* 0x000fda0003f0d000 */
[----:B------:R-:W-:Y:S05]  /*8090*/  @!P0 EXIT ;  /* 0x000000000000894d */ /* 0x000fea0003800000 */
.L_x_134:
[----:B------:R-:W-:Y:S05]  /*80a0*/  BSYNC.RECONVERGENT B0 ;  /* 0x0000000000007941 */ /* 0x000fea0003800200 */
.L_x_131:
[----:B------:R-:W-:Y:S01]  /*80b0*/  ULEA UR4, UR51, UR48, 0x3 ;  /* 0x0000003033047291 */ /* 0x000fe2000f8e18ff */
[----:B------:R-:W-:-:S04]  /*80c0*/  DEPBAR.LE SB0, 0x0 ;  /* 0x000080000000791a */ /* 0x000fc80000000000 */
[----:B------:R-:W-:-:S04]  /*80d0*/  UIADD3 UR4, UPT, UPT, UR4, 0xa0, URZ ;  /* 0x000000a004047890 */ /* 0x000fc8000fffe0ff */
[----:B------:R-:W-:-:S09]  /*80e0*/  UPRMT UR4, UR37, 0x654, UR4 ;  /* 0x0000065425047896 */ /* 0x000fd20008000004 */
[----:B------:R-:W-:Y:S01]  /*80f0*/  SYNCS.ARRIVE.TRANS64.RED.A1T0 RZ, [UR4], RZ ;  /* 0x000000ffffff79a7 */ /* 0x000fe20008100404 */
[----:B------:R-:W-:Y:S05]  /*8100*/  EXIT ;  /* 0x000000000000794d */ /* 0x000fea0003800000 */
.L_x_19:
[----:B--2---:R2:W1:Y:S02]  /*8110*/  SYNCS.PHASECHK.TRANS64.TRYWAIT P0, [R3+URZ+0x140], R2 ;  /* 0x00014002030075a7 */ /* 0x00446400080011ff */
[----:B-1----:R-:W-:Y:S05]  /*8120*/  @!P0 NANOSLEEP.SYNCS 0x989680 ;  /* 0x009896800000895d */ /* 0x002fea0003900000 */
[----:B------:R-:W1:Y:S02]  /*8130*/  @!P0 SYNCS.PHASECHK.TRANS64 P0, [R3+URZ+0x140], R2 ;  /* 0x00014002030085a7 */ /* 0x000e6400080010ff */
[----:B-1----:R-:W-:Y:S05]  /*8140*/  @!P0 BRA `(.L_x_19) ;  /* 0xfffffffc00f08947 */ /* 0x002fea000383ffff */
[----:B------:R-:W-:Y:S05]  /*8150*/  BRA `(.L_x_135) ;  /* 0xffffff9400447947 */ /* 0x000fea000383ffff */
.L_x_22:
[----:B-1----:R-:W-:-:S07]  /*8160*/  MOV R2, UR33 ;  /* 0x0000002100027c02 */ /* 0x002fce0008000f00 */
.L_x_136:
[----:B-1----:R1:W2:Y:S02]  /*8170*/  SYNCS.PHASECHK.TRANS64.TRYWAIT P0, [R2+URZ+0x40], R5 ;  /* 0x00004005020075a7 */ /* 0x0022a400080011ff */
[----:B--2---:R-:W-:Y:S05]  /*8180*/  @!P0 NANOSLEEP.SYNCS 0x989680 ;  /* 0x009896800000895d */ /* 0x004fea0003900000 */
[----:B------:R-:W2:Y:S02]  /*8190*/  @!P0 SYNCS.PHASECHK.TRANS64 P0, [R2+URZ+0x40], R5 ;  /* 0x00004005020085a7 */ /* 0x000ea400080010ff */
[----:B--2---:R-:W-:Y:S05]  /*81a0*/  @!P0 BRA `(.L_x_136) ;  /* 0xfffffffc00f08947 */ /* 0x004fea000383ffff */
[----:B------:R-:W-:Y:S05]  /*81b0*/  BRA `(.L_x_21) ;  /* 0xffffff9400947947 */ /* 0x000fea000383ffff */
.L_x_28:
[----:B-1----:R-:W-:-:S07]  /*81c0*/  MOV R2, UR17 ;  /* 0x0000001100027c02 */ /* 0x002fce0008000f00 */
.L_x_137:
[----:B-1----:R1:W2:Y:S02]  /*81d0*/  SYNCS.PHASECHK.TRANS64.TRYWAIT P0, [R2+URZ+0x40], R5 ;  /* 0x00004005020075a7 */ /* 0x0022a400080011ff */
[----:B--2---:R-:W-:Y:S05]  /*81e0*/  @!P0 NANOSLEEP.SYNCS 0x989680 ;  /* 0x009896800000895d */ /* 0x004fea0003900000 */
[----:B------:R-:W2:Y:S02]  /*81f0*/  @!P0 SYNCS.PHASECHK.TRANS64 P0, [R2+URZ+0x40], R5 ;  /* 0x00004005020085a7 */ /* 0x000ea400080010ff */
[----:B--2---:R-:W-:Y:S05]  /*8200*/  @!P0 BRA `(.L_x_137) ;  /* 0xfffffffc00f08947 */ /* 0x004fea000383ffff */
[----:B------:R-:W-:Y:S05]  /*8210*/  BRA `(.L_x_27) ;  /* 0xffffff98003c7947 */ /* 0x000fea000383ffff */
.L_x_32:
[----:B-1----:R1:W2:Y:S02]  /*8220*/  SYNCS.PHASECHK.TRANS64.TRYWAIT P0, [R2+URZ+0xd0], R3 ;  /* 0x0000d003020075a7 */ /* 0x0022a400080011ff */
[----:B--2---:R-:W-:Y:S05]  /*8230*/  @!P0 NANOSLEEP.SYNCS 0x989680 ;  /* 0x009896800000895d */ /* 0x004fea0003900000 */
[----:B------:R-:W2:Y:S02]  /*8240*/  @!P0 SYNCS.PHASECHK.TRANS64 P0, [R2+URZ+0xd0], R3 ;  /* 0x0000d003020085a7 */ /* 0x000ea400080010ff */
[----:B--2---:R-:W-:Y:S05]  /*8250*/  @!P0 BRA `(.L_x_32) ;  /* 0xfffffffc00f08947 */ /* 0x004fea000383ffff */
[----:B------:R-:W-:Y:S05]  /*8260*/  BRA `(.L_x_138) ;  /* 0xffffff9800cc7947 */ /* 0x000fea000383ffff */
.L_x_36:
[----:B----4-:R-:W-:-:S07]  /*8270*/  MOV R0, UR5 ;  /* 0x0000000500007c02 */ /* 0x010fce0008000f00 */
.L_x_139:
[----:B-1----:R1:W2:Y:S02]  /*8280*/  SYNCS.PHASECHK.TRANS64.TRYWAIT P0, [R0+URZ], R3 ;  /* 0x00000003000075a7 */ /* 0x0022a400080011ff */
[----:B--2---:R-:W-:Y:S05]  /*8290*/  @!P0 NANOSLEEP.SYNCS 0x989680 ;  /* 0x009896800000895d */ /* 0x004fea0003900000 */
[----:B------:R-:W2:Y:S02]  /*82a0*/  @!P0 SYNCS.PHASECHK.TRANS64 P0, [R0+URZ], R3 ;  /* 0x00000003000085a7 */ /* 0x000ea400080010ff */
[----:B--2---:R-:W-:Y:S05]  /*82b0*/  @!P0 BRA `(.L_x_139) ;  /* 0xfffffffc00f08947 */ /* 0x004fea000383ffff */
[----:B------:R-:W-:Y:S05]  /*82c0*/  BRA `(.L_x_140) ;  /* 0xffffffa0003c7947 */ /* 0x000fea000383ffff */
.L_x_37:
[----:B----4-:R-:W-:-:S07]  /*82d0*/  MOV R0, UR5 ;  /* 0x0000000500007c02 */ /* 0x010fce0008000f00 */
.L_x_141:
[----:B-1----:R1:W2:Y:S02]  /*82e0*/  SYNCS.PHASECHK.TRANS64.TRYWAIT P0, [R0+URZ], R3 ;  /* 0x00000003000075a7 */ /* 0x0022a400080011ff */
[----:B--2---:R-:W-:Y:S05]  /*82f0*/  @!P0 NANOSLEEP.SYNCS 0x989680 ;  /* 0x009896800000895d */ /* 0x004fea0003900000 */
[----:B------:R-:W2:Y:S02]  /*8300*/  @!P0 SYNCS.PHASECHK.TRANS64 P0, [R0+URZ], R3 ;  /* 0x00000003000085a7 */ /* 0x000ea400080010ff */
[----:B--2---:R-:W-:Y:S05]  /*8310*/  @!P0 BRA `(.L_x_141) ;  /* 0xfffffffc00f08947 */ /* 0x004fea000383ffff */
[----:B------:R-:W-:Y:S05]  /*8320*/  BRA `(.L_x_142) ;  /* 0xffffffa000487947 */ /* 0x000fea000383ffff */
.L_x_38:
[----:B----4-:R-:W-:-:S07]  /*8330*/  MOV R0, UR5 ;  /* 0x0000000500007c02 */ /* 0x010fce0008000f00 */
.L_x_143:
[----:B-1----:R1:W2:Y:S02]  /*8340*/  SYNCS.PHASECHK.TRANS64.TRYWAIT P0, [R0+URZ], R3 ;  /* 0x00000003000075a7 */ /* 0x0022a400080011ff */
[----:B--2---:R-:W-:Y:S05]  /*8350*/  @!P0 NANOSLEEP.SYNCS 0x989680 ;  /* 0x009896800000895d */ /* 0x004fea0003900000 */
[----:B------:R-:W2:Y:S02]  /*8360*/  @!P0 SYNCS.PHASECHK.TRANS64 P0, [R0+URZ], R3 ;  /* 0x00000003000085a7 */ /* 0x000ea400080010ff */
[----:B--2---:R-:W-:Y:S05]  /*8370*/  @!P0 BRA `(.L_x_143) ;  /* 0xfffffffc00f08947 */ /* 0x004fea000383ffff */
[----:B------:R-:W-:Y:S05]  /*8380*/  BRA `(.L_x_144) ;  /* 0xffffffa000547947 */ /* 0x000fea000383ffff */
.L_x_39:
[----:B----4-:R-:W-:-:S07]  /*8390*/  MOV R0, UR5 ;  /* 0x0000000500007c02 */ /* 0x010fce0008000f00 */
.L_x_145:
[----:B-1----:R1:W2:Y:S02]  /*83a0*/  SYNCS.PHASECHK.TRANS64.TRYWAIT P0, [R0+URZ], R3 ;  /* 0x00000003000075a7 */ /* 0x0022a400080011ff */
[----:B--2---:R-:W-:Y:S05]  /*83b0*/  @!P0 NANOSLEEP.SYNCS 0x989680 ;  /* 0x009896800000895d */ /* 0x004fea0003900000 */
[----:B------:R-:W2:Y:S02]  /*83c0*/  @!P0 SYNCS.PHASECHK.TRANS64 P0, [R0+URZ], R3 ;  /* 0x00000003000085a7 */ /* 0x000ea400080010ff */
[----:B--2---:R-:W-:Y:S05]  /*83d0*/  @!P0 BRA `(.L_x_145) ;  /* 0xfffffffc00f08947 */ /* 0x004fea000383ffff */
[----:B------:R-:W-:Y:S05]  /*83e0*/  BRA `(.L_x_146) ;  /* 0xffffffa000607947 */ /* 0x000fea000383ffff */
.L_x_40:
[----:B----4-:R-:W-:-:S07]  /*83f0*/  MOV R0, UR5 ;  /* 0x0000000500007c02 */ /* 0x010fce0008000f00 */
.L_x_147:
[----:B-1----:R1:W2:Y:S02]  /*8400*/  SYNCS.PHASECHK.TRANS64.TRYWAIT P0, [R0+URZ], R3 ;  /* 0x00000003000075a7 */ /* 0x0022a400080011ff */
[----:B--2---:R-:W-:Y:S05]  /*8410*/  @!P0 NANOSLEEP.SYNCS 0x989680 ;  /* 0x009896800000895d */ /* 0x004fea0003900000 */
[----:B------:R-:W2:Y:S02]  /*8420*/  @!P0 SYNCS.PHASECHK.TRANS64 P0, [R0+URZ], R3 ;  /* 0x00000003000085a7 */ /* 0x000ea400080010ff */
[----:B--2---:R-:W-:Y:S05]  /*8430*/  @!P0 BRA `(.L_x_147) ;  /* 0xfffffffc00f08947 */ /* 0x004fea000383ffff */
[----:B------:R-:W-:Y:S05]  /*8440*/  BRA `(.L_x_148) ;  /* 0xffffffa0006c7947 */ /* 0x000fea000383ffff */
.L_x_41:
[----:B----4-:R-:W-:-:S07]  /*8450*/  MOV R0, UR5 ;  /* 0x0000000500007c02 */ /* 0x010fce0008000f00 */
.L_x_149:
[----:B-1----:R1:W2:Y:S02]  /*8460*/  SYNCS.PHASECHK.TRANS64.TRYWAIT P0, [R0+URZ], R3 ;  /* 0x00000003000075a7 */ /* 0x0022a400080011ff */
[----:B--2---:R-:W-:Y:S05]  /*8470*/  @!P0 NANOSLEEP.SYNCS 0x989680 ;  /* 0x009896800000895d */ /* 0x004fea0003900000 */
[----:B------:R-:W2:Y:S02]  /*8480*/  @!P0 SYNCS.PHASECHK.TRANS64 P0, [R0+URZ], R3 ;  /* 0x00000003000085a7 */ /* 0x000ea400080010ff */
[----:B--2---:R-:W-:Y:S05]  /*8490*/  @!P0 BRA `(.L_x_149) ;  /* 0xfffffffc00f08947 */ /* 0x004fea000383ffff */
[----:B------:R-:W-:Y:S05]  /*84a0*/  BRA `(.L_x_150) ;  /* 0xffffffa000787947 */ /* 0x000fea000383ffff */
.L_x_42:
[----:B----4-:R-:W-:-:S07]  /*84b0*/  MOV R0, UR5 ;  /* 0x0000000500007c02 */ /* 0x010fce0008000f00 */
.L_x_151:
[----:B-1----:R1:W2:Y:S02]  /*84c0*/  SYNCS.PHASECHK.TRANS64.TRYWAIT P0, [R0+URZ], R3 ;  /* 0x00000003000075a7 */ /* 0x0022a400080011ff */
[----:B--2---:R-:W-:Y:S05]  /*84d0*/  @!P0 NANOSLEEP.SYNCS 0x989680 ;  /* 0x009896800000895d */ /* 0x004fea0003900000 */
[----:B------:R-:W2:Y:S02]  /*84e0*/  @!P0 SYNCS.PHASECHK.TRANS64 P0, [R0+URZ], R3 ;  /* 0x00000003000085a7 */ /* 0x000ea400080010ff */
[----:B--2---:R-:W-:Y:S05]  /*84f0*/  @!P0 BRA `(.L_x_151) ;  /* 0xfffffffc00f08947 */ /* 0x004fea000383ffff */
[----:B------:R-:W-:Y:S05]  /*8500*/  BRA `(.L_x_152) ;  /* 0xffffffa000847947 */ /* 0x000fea000383ffff */
.L_x_45:
[----:B-1----:R1:W2:Y:S02]  /*8510*/  SYNCS.PHASECHK.TRANS64.TRYWAIT P0, [R0+URZ+0x130], R5 ;  /* 0x00013005000075a7 */ /* 0x0022a400080011ff */
[----:B--2---:R-:W-:Y:S05]  /*8520*/  @!P0 NANOSLEEP.SYNCS 0x989680 ;  /* 0x009896800000895d */ /* 0x004fea0003900000 */
[----:B------:R-:W2:Y:S02]  /*8530*/  @!P0 SYNCS.PHASECHK.TRANS64 P0, [R0+URZ+0x130], R5 ;  /* 0x00013005000085a7 */ /* 0x000ea400080010ff */
[----:B--2---:R-:W-:Y:S05]  /*8540*/  @!P0 BRA `(.L_x_45) ;  /* 0xfffffffc00f08947 */ /* 0x004fea000383ffff */
[----:B------:R-:W-:Y:S05]  /*8550*/  BRA `(.L_x_153) ;  /* 0xffffffa000e07947 */ /* 0x000fea000383ffff */
.L_x_46:
[----:B------:R-:W-:-:S07]  /*8560*/  MOV R0, UR5 ;  /* 0x0000000500007c02 */ /* 0x000fce0008000f00 */
.L_x_154:
[----:B-1----:R1:W2:Y:S02]  /*8570*/  SYNCS.PHASECHK.TRANS64.TRYWAIT P0, [R0+URZ+0xe0], R5 ;  /* 0x0000e005000075a7 */ /* 0x0022a400080011ff */
[----:B--2---:R-:W-:Y:S05]  /*8580*/  @!P0 NANOSLEEP.SYNCS 0x989680 ;  /* 0x009896800000895d */ /* 0x004fea0003900000 */
[----:B------:R-:W2:Y:S02]  /*8590*/  @!P0 SYNCS.PHASECHK.TRANS64 P0, [R0+URZ+0xe0], R5 ;  /* 0x0000e005000085a7 */ /* 0x000ea400080010ff */
[----:B--2---:R-:W-:Y:S05]  /*85a0*/  @!P0 BRA `(.L_x_154) ;  /* 0xfffffffc00f08947 */ /* 0x004fea000383ffff */
[----:B------:R-:W-:Y:S05]  /*85b0*/  BRA `(.L_x_155) ;  /* 0xffffffa000f07947 */ /* 0x000fea000383ffff */
.L_x_47:
[----:B-1----:R1:W2:Y:S02]  /*85c0*/  SYNCS.PHASECHK.TRANS64.TRYWAIT P1, [R0+URZ+0xd0], R5 ;  /* 0x0000d005000075a7 */ /* 0x0022a400080211ff */
[----:B--2---:R-:W-:Y:S05]  /*85d0*/  @!P1 NANOSLEEP.SYNCS 0x989680 ;  /* 0x009896800000995d */ /* 0x004fea0003900000 */
[----:B------:R-:W2:Y:S02]  /*85e0*/  @!P1 SYNCS.PHASECHK.TRANS64 P1, [R0+URZ+0xd0], R5 ;  /* 0x0000d005000095a7 */ /* 0x000ea400080210ff */
[----:B--2---:R-:W-:Y:S05]  /*85f0*/  @!P1 BRA `(.L_x_47) ;  /* 0xfffffffc00f09947 */ /* 0x004fea000383ffff */
[----:B------:R-:W-:Y:S05]  /*8600*/  BRA `(.L_x_156) ;  /* 0xffffffa400207947 */ /* 0x000fea000383ffff */
.L_x_50:
[----:B------:R-:W-:-:S07]  /*8610*/  MOV R0, UR5 ;  /* 0x0000000500007c02 */ /* 0x000fce0008000f00 */
.L_x_157:
[----:B-1----:R1:W2:Y:S02]  /*8620*/  SYNCS.PHASECHK.TRANS64.TRYWAIT P0, [R0+URZ+0xe0], R3 ;  /* 0x0000e003000075a7 */ /* 0x0022a400080011ff */
[----:B--2---:R-:W-:Y:S05]  /*8630*/  @!P0 NANOSLEEP.SYNCS 0x989680 ;  /* 0x009896800000895d */ /* 0x004fea0003900000 */
[----:B------:R-:W2:Y:S02]  /*8640*/  @!P0 SYNCS.PHASECHK.TRANS64 P0, [R0+URZ+0xe0], R3 ;  /* 0x0000e003000085a7 */ /* 0x000ea400080010ff */
[----:B--2---:R-:W-:Y:S05]  /*8650*/  @!P0 BRA `(.L_x_157) ;  /* 0xfffffffc00f08947 */ /* 0x004fea000383ffff */
[----:B------:R-:W-:Y:S05]  /*8660*/  BRA `(.L_x_49) ;  /* 0xffffffa400747947 */ /* 0x000fea000383ffff */
.L_x_57:
[----:B-1----:R1:W2:Y:S02]  /*8670*/  SYNCS.PHASECHK.TRANS64.TRYWAIT P1, [R0+URZ+0xd0], R5 ;  /* 0x0000d005000075a7 */ /* 0x0022a400080211ff */
[----:B--2---:R-:W-:Y:S05]  /*8680*/  @!P1 NANOSLEEP.SYNCS 0x989680 ;  /* 0x009896800000995d */ /* 0x004fea0003900000 */
[----:B------:R-:W2:Y:S02]  /*8690*/  @!P1 SYNCS.PHASECHK.TRANS64 P1, [R0+URZ+0xd0], R5 ;  /* 0x0000d005000095a7 */ /* 0x000ea400080210ff */
[----:B--2---:R-:W-:Y:S05]  /*86a0*/  @!P1 BRA `(.L_x_57) ;  /* 0xfffffffc00f09947 */ /* 0x004fea000383ffff */
[----:B------:R-:W-:Y:S05]  /*86b0*/  BRA `(.L_x_158) ;  /* 0xffffffa800e07947 */ /* 0x000fea000383ffff */
.L_x_58:
[----:B------:R-:W-:-:S07]  /*86c0*/  MOV R3, UR7 ;  /* 0x0000000700037c02 */ /* 0x000fce0008000f00 */
.L_x_159:
[----:B-1----:R1:W2:Y:S02]  /*86d0*/  SYNCS.PHASECHK.TRANS64.TRYWAIT P0, [R3+URZ+0x110], R0 ;  /* 0x00011000030075a7 */ /* 0x0022a400080011ff */
[----:B--2---:R-:W-:Y:S05]  /*86e0*/  @!P0 NANOSLEEP.SYNCS 0x989680 ;  /* 0x009896800000895d */ /* 0x004fea0003900000 */
[----:B------:R-:W2:Y:S02]  /*86f0*/  @!P0 SYNCS.PHASECHK.TRANS64 P0, [R3+URZ+0x110], R0 ;  /* 0x00011000030085a7 */ /* 0x000ea400080010ff */
[----:B--2---:R-:W-:Y:S05]  /*8700*/  @!P0 BRA `(.L_x_159) ;  /* 0xfffffffc00f08947 */ /* 0x004fea000383ffff */
[----:B------:R-:W-:Y:S05]  /*8710*/  BRA `(.L_x_160) ;  /* 0xffffffac00307947 */ /* 0x000fea000383ffff */
.L_x_61:
[----:B------:R-:W-:Y:S07]  /*8720*/  MOV R0, UR6 ;  /* 0x0000000600007c02 */ /* 0x000fee0008000f00 */
.L_x_161:
[----:B-1----:R1:W2:Y:S02]  /*8730*/  SYNCS.PHASECHK.TRANS64.TRYWAIT P0, [R0+URZ], R3 ;  /* 0x00000003000075a7 */ /* 0x0022a400080011ff */
[----:B--2---:R-:W-:Y:S05]  /*8740*/  @!P0 NANOSLEEP.SYNCS 0x989680 ;  /* 0x009896800000895d */ /* 0x004fea0003900000 */
[----:B------:R-:W2:Y:S02]  /*8750*/  @!P0 SYNCS.PHASECHK.TRANS64 P0, [R0+URZ], R3 ;  /* 0x00000003000085a7 */ /* 0x000ea400080010ff */
[----:B--2---:R-:W-:Y:S05]  /*8760*/  @!P0 BRA `(.L_x_161) ;  /* 0xfffffffc00f08947 */ /* 0x004fea000383ffff */
[----:B------:R-:W-:Y:S05]  /*8770*/  BRA `(.L_x_60) ;  /* 0xffffffac004c7947 */ /* 0x000fea000383ffff */
.L_x_64:
[----:B------:R-:W-:-:S07]  /*8780*/  MOV R0, UR6 ;  /* 0x0000000600007c02 */ /* 0x000fce0008000f00 */
.L_x_162:
[----:B--2---:R2:W4:Y:S02]  /*8790*/  SYNCS.PHASECHK.TRANS64.TRYWAIT P0, [R0+URZ], R3 ;  /* 0x00000003000075a7 */ /* 0x00452400080011ff */
[----:B----4-:R-:W-:Y:S05]  /*87a0*/  @!P0 NANOSLEEP.SYNCS 0x989680 ;  /* 0x009896800000895d */ /* 0x010fea0003900000 */
[----:B------:R-:W4:Y:S02]  /*87b0*/  @!P0 SYNCS.PHASECHK.TRANS64 P0, [R0+URZ], R3 ;  /* 0x00000003000085a7 */ /* 0x000f2400080010ff */
[----:B----4-:R-:W-:Y:S05]  /*87c0*/  @!P0 BRA `(.L_x_162) ;  /* 0xfffffffc00f08947 */ /* 0x010fea000383ffff */
[----:B------:R-:W-:Y:S05]  /*87d0*/  BRA `(.L_x_163) ;  /* 0xffffffb000287947 */ /* 0x000fea000383ffff */
.L_x_65:
[----:B------:R-:W-:-:S07]  /*87e0*/  MOV R0, UR6 ;  /* 0x0000000600007c02 */ /* 0x000fce0008000f00 */
.L_x_164:
[----:B-1----:R1:W2:Y:S02]  /*87f0*/  SYNCS.PHASECHK.TRANS64.TRYWAIT P0, [R0+URZ], R3 ;  /* 0x00000003000075a7 */ /* 0x0022a400080011ff */
[----:B--2---:R-:W-:Y:S05]  /*8800*/  @!P0 NANOSLEEP.SYNCS 0x989680 ;  /* 0x009896800000895d */ /* 0x004fea0003900000 */
[----:B------:R-:W2:Y:S02]  /*8810*/  @!P0 SYNCS.PHASECHK.TRANS64 P0, [R0+URZ], R3 ;  /* 0x00000003000085a7 */ /* 0x000ea400080010ff */
[----:B--2---:R-:W-:Y:S05]  /*8820*/  @!P0 BRA `(.L_x_164) ;  /* 0xfffffffc00f08947 */ /* 0x004fea000383ffff */
[----:B------:R-:W-:Y:S05]  /*8830*/  BRA `(.L_x_165) ;  /* 0xffffffb000347947 */ /* 0x000fea000383ffff */
.L_x_66:
[----:B------:R-:W-:-:S07]  /*8840*/  MOV R0, UR6 ;  /* 0x0000000600007c02 */ /* 0x000fce0008000f00 */
.L_x_166:
[----:B-1----:R1:W2:Y:S02]  /*8850*/  SYNCS.PHASECHK.TRANS64.TRYWAIT P0, [R0+URZ], R3 ;  /* 0x00000003000075a7 */ /* 0x0022a400080011ff */
[----:B--2---:R-:W-:Y:S05]  /*8860*/  @!P0 NANOSLEEP.SYNCS 0x989680 ;  /* 0x009896800000895d */ /* 0x004fea0003900000 */
[----:B------:R-:W2:Y:S02]  /*8870*/  @!P0 SYNCS.PHASECHK.TRANS64 P0, [R0+URZ], R3 ;  /* 0x00000003000085a7 */ /* 0x000ea400080010ff */
[----:B--2---:R-:W-:Y:S05]  /*8880*/  @!P0 BRA `(.L_x_166) ;  /* 0xfffffffc00f08947 */ /* 0x004fea000383ffff */
[----:B------:R-:W-:Y:S05]  /*8890*/  BRA `(.L_x_167) ;  /* 0xffffffb000407947 */ /* 0x000fea000383ffff */
.L_x_67:
[----:B------:R-:W-:-:S07]  /*88a0*/  MOV R0, UR7 ;  /* 0x0000000700007c02 */ /* 0x000fce0008000f00 */
.L_x_168:
[----:B-1----:R1:W2:Y:S02]  /*88b0*/  SYNCS.PHASECHK.TRANS64.TRYWAIT P0, [R0+URZ], R3 ;  /* 0x00000003000075a7 */ /* 0x0022a400080011ff */
[----:B--2---:R-:W-:Y:S05]  /*88c0*/  @!P0 NANOSLEEP.SYNCS 0x989680 ;  /* 0x009896800000895d */ /* 0x004fea0003900000 */
[----:B------:R-:W2:Y:S02]  /*88d0*/  @!P0 SYNCS.PHASECHK.TRANS64 P0, [R0+URZ], R3 ;  /* 0x00000003000085a7 */ /* 0x000ea400080010ff */
[----:B--2---:R-:W-:Y:S05]  /*88e0*/  @!P0 BRA `(.L_x_168) ;  /* 0xfffffffc00f08947 */ /* 0x004fea000383ffff */
[----:B------:R-:W-:Y:S05]  /*88f0*/  BRA `(.L_x_169) ;  /* 0xffffffb0004c7947 */ /* 0x000fea000383ffff */
.L_x_72:
[----:B--2---:R2:W3:Y:S02]  /*8900*/  SYNCS.PHASECHK.TRANS64.TRYWAIT P0, [R0+URZ+0xd0], R3 ;  /* 0x0000d003000075a7 */ /* 0x0044e400080011ff */
[----:B---3--:R-:W-:Y:S05]  /*8910*/  @!P0 NANOSLEEP.SYNCS 0x989680 ;  /* 0x009896800000895d */ /* 0x008fea0003900000 */
[----:B------:R-:W3:Y:S02]  /*8920*/  @!P0 SYNCS.PHASECHK.TRANS64 P0, [R0+URZ+0xd0], R3 ;  /* 0x0000d003000085a7 */ /* 0x000ee400080010ff */
[----:B---3--:R-:W-:Y:S05]  /*8930*/  @!P0 BRA `(.L_x_72) ;  /* 0xfffffffc00f08947 */ /* 0x008fea000383ffff */
[----:B------:R-:W-:Y:S05]  /*8940*/  BRA `(.L_x_170) ;  /* 0xffffffb400587947 */ /* 0x000fea000383ffff */
.L_x_75:
[----:B------:R-:W-:Y:S07]  /*8950*/  MOV R0, UR7 ;  /* 0x0000000700007c02 */ /* 0x000fee0008000f00 */
.L_x_171:
[----:B--2---:R2:W3:Y:S02]  /*8960*/  SYNCS.PHASECHK.TRANS64.TRYWAIT P0, [R0+URZ+0xc8], R3 ;  /* 0x0000c803000075a7 */ /* 0x0044e400080011ff */
[----:B---3--:R-:W-:Y:S05]  /*8970*/  @!P0 NANOSLEEP.SYNCS 0x989680 ;  /* 0x009896800000895d */ /* 0x008fea0003900000 */
[----:B------:R-:W3:Y:S02]  /*8980*/  @!P0 SYNCS.PHASECHK.TRANS64 P0, [R0+URZ+0xc8], R3 ;  /* 0x0000c803000085a7 */ /* 0x000ee400080010ff */
[----:B---3--:R-:W-:Y:S05]  /*8990*/  @!P0 BRA `(.L_x_171) ;  /* 0xfffffffc00f08947 */ /* 0x008fea000383ffff */
[----:B------:R-:W-:Y:S05]  /*89a0*/  BRA `(.L_x_74) ;  /* 0xffffffb800387947 */ /* 0x000fea000383ffff */
.L_x_78:
[----:B------:R-:W-:Y:S07]  /*89b0*/  MOV R3, UR7 ;  /* 0x0000000700037c02 */ /* 0x000fee0008000f00 */
.L_x_172:
[----:B-1----:R1:W2:Y:S02]  /*89c0*/  SYNCS.PHASECHK.TRANS64.TRYWAIT P0, [R3+URZ+0xa0], R12 ;  /* 0x0000a00c030075a7 */ /* 0x0022a400080011ff */
[----:B--2---:R-:W-:Y:S05]  /*89d0*/  @!P0 NANOSLEEP.SYNCS 0x989680 ;  /* 0x009896800000895d */ /* 0x004fea0003900000 */
[----:B------:R-:W2:Y:S02]  /*89e0*/  @!P0 SYNCS.PHASECHK.TRANS64 P0, [R3+URZ+0xa0], R12 ;  /* 0x0000a00c030085a7 */ /* 0x000ea400080010ff */
[----:B--2---:R-:W-:Y:S05]  /*89f0*/  @!P0 BRA `(.L_x_172) ;  /* 0xfffffffc00f08947 */ /* 0x004fea000383ffff */
[----:B------:R-:W-:Y:S05]  /*8a00*/  BRA `(.L_x_173) ;  /* 0xffffffb800b07947 */ /* 0x000fea000383ffff */
.L_x_79:
[----:B-1----:R-:W-:Y:S07]  /*8a10*/  MOV R3, UR7 ;  /* 0x0000000700037c02 */ /* 0x002fee0008000f00 */
.L_x_174:
[----:B-1----:R1:W2:Y:S02]  /*8a20*/  SYNCS.PHASECHK.TRANS64.TRYWAIT P0, [R3+URZ+0xa8], R12 ;  /* 0x0000a80c030075a7 */ /* 0x0022a400080011ff */
[----:B--2---:R-:W-:Y:S05]  /*8a30*/  @!P0 NANOSLEEP.SYNCS 0x989680 ;  /* 0x009896800000895d */ /* 0x004fea0003900000 */
[----:B------:R-:W2:Y:S02]  /*8a40*/  @!P0 SYNCS.PHASECHK.TRANS64 P0, [R3+URZ+0xa8], R12 ;  /* 0x0000a80c030085a7 */ /* 0x000ea400080010ff */
[----:B--2---:R-:W-:Y:S05]  /*8a50*/  @!P0 BRA `(.L_x_174) ;  /* 0xfffffffc00f08947 */ /* 0x004fea000383ffff */
[----:B------:R-:W-:Y:S05]  /*8a60*/  BRA `(.L_x_175) ;  /* 0xffffffb800ec7947 */ /* 0x000fea000383ffff */
.L_x_80:
[----:B-1----:R-:W-:Y:S07]  /*8a70*/  MOV R3, UR7 ;  /* 0x0000000700037c02 */ /* 0x002fee0008000f00 */
.L_x_176:
[----:B-1----:R1:W2:Y:S02]  /*8a80*/  SYNCS.PHASECHK.TRANS64.TRYWAIT P0, [R3+URZ+0xb0], R12 ;  /* 0x0000b00c030075a7 */ /* 0x0022a400080011ff */
[----:B--2---:R-:W-:Y:S05]  /*8a90*/  @!P0 NANOSLEEP.SYNCS 0x989680 ;  /* 0x009896800000895d */ /* 0x004fea0003900000 */
[----:B------:R-:W2:Y:S02]  /*8aa0*/  @!P0 SYNCS.PHASECHK.TRANS64 P0, [R3+URZ+0xb0], R12 ;  /* 0x0000b00c030085a7 */ /* 0x000ea400080010ff */
[----:B--2---:R-:W-:Y:S05]  /*8ab0*/  @!P0 BRA `(.L_x_176) ;  /* 0xfffffffc00f08947 */ /* 0x004fea000383ffff */
[----:B------:R-:W-:Y:S05]  /*8ac0*/  BRA `(.L_x_177) ;  /* 0xffffffbc00347947 */ /* 0x000fea000383ffff */
.L_x_81:
[----:B------:R-:W-:Y:S07]  /*8ad0*/  MOV R3, UR7 ;  /* 0x0000000700037c02 */ /* 0x000fee0008000f00 */
.L_x_178:
[----:B-1----:R1:W2:Y:S02]  /*8ae0*/  SYNCS.PHASECHK.TRANS64.TRYWAIT P0, [R3+URZ+0xb8], R12 ;  /* 0x0000b80c030075a7 */ /* 0x0022a400080011ff */
[----:B--2---:R-:W-:Y:S05]  /*8af0*/  @!P0 NANOSLEEP.SYNCS 0x989680 ;  /* 0x009896800000895d */ /* 0x004fea0003900000 */
[----:B------:R-:W2:Y:S02]  /*8b00*/  @!P0 SYNCS.PHASECHK.TRANS64 P0, [R3+URZ+0xb8], R12 ;  /* 0x0000b80c030085a7 */ /* 0x000ea400080010ff */
[----:B--2---:R-:W-:Y:S05]  /*8b10*/  @!P0 BRA `(.L_x_178) ;  /* 0xfffffffc00f08947 */ /* 0x004fea000383ffff */
[----:B------:R-:W-:Y:S05]  /*8b20*/  BRA `(.L_x_179) ;  /* 0xffffffbc00bc7947 */ /* 0x000fea000383ffff */
.L_x_83:
[----:B------:R-:W-:-:S07]  /*8b30*/  MOV R0, UR7 ;  /* 0x0000000700007c02 */ /* 0x000fce0008000f00 */
.L_x_180:
[----:B-1----:R1:W3:Y:S02]  /*8b40*/  SYNCS.PHASECHK.TRANS64.TRYWAIT P0, [R0+URZ+0xa0], R3 ;  /* 0x0000a003000075a7 */ /* 0x0022e400080011ff */
[----:B---3--:R-:W-:Y:S05]  /*8b50*/  @!P0 NANOSLEEP.SYNCS 0x989680 ;  /* 0x009896800000895d */ /* 0x008fea0003900000 */
[----:B------:R-:W3:Y:S02]  /*8b60*/  @!P0 SYNCS.PHASECHK.TRANS64 P0, [R0+URZ+0xa0], R3 ;  /* 0x0000a003000085a7 */ /* 0x000ee400080010ff */
[----:B---3--:R-:W-:Y:S05]  /*8b70*/  @!P0 BRA `(.L_x_180) ;  /* 0xfffffffc00f08947 */ /* 0x008fea000383ffff */
[----:B------:R-:W-:Y:S05]  /*8b80*/  BRA `(.L_x_181) ;  /* 0xffffffc0002c7947 */ /* 0x000fea000383ffff */
.L_x_84:
[----:B-1----:R-:W-:-:S07]  /*8b90*/  MOV R0, UR7 ;  /* 0x0000000700007c02 */ /* 0x002fce0008000f00 */
.L_x_182:
[----:B-1----:R1:W3:Y:S02]  /*8ba0*/  SYNCS.PHASECHK.TRANS64.TRYWAIT P0, [R0+URZ+0xa8], R3 ;  /* 0x0000a803000075a7 */ /* 0x0022e400080011ff */
[----:B---3--:R-:W-:Y:S05]  /*8bb0*/  @!P0 NANOSLEEP.SYNCS 0x989680 ;  /* 0x009896800000895d */ /* 0x008fea0003900000 */
[----:B------:R-:W3:Y:S02]  /*8bc0*/  @!P0 SYNCS.PHASECHK.TRANS64 P0, [R0+URZ+0xa8], R3 ;  /* 0x0000a803000085a7 */ /* 0x000ee400080010ff */
[----:B---3--:R-:W-:Y:S05]  /*8bd0*/  @!P0 BRA `(.L_x_182) ;  /* 0xfffffffc00f08947 */ /* 0x008fea000383ffff */
[----:B------:R-:W-:Y:S05]  /*8be0*/  BRA `(.L_x_183) ;  /* 0xffffffc0001c7947 */ /* 0x000fea000383ffff */
.L_x_85:
[----:B-1----:R-:W-:-:S07]  /*8bf0*/  MOV R0, UR7 ;  /* 0x0000000700007c02 */ /* 0x002fce0008000f00 */
.L_x_184:
[----:B-1----:R1:W3:Y:S02]  /*8c00*/  SYNCS.PHASECHK.TRANS64.TRYWAIT P0, [R0+URZ+0xb0], R3 ;  /* 0x0000b003000075a7 */ /* 0x0022e400080011ff */
[----:B---3--:R-:W-:Y:S05]  /*8c10*/  @!P0 NANOSLEEP.SYNCS 0x989680 ;  /* 0x009896800000895d */ /* 0x008fea0003900000 */
[----:B------:R-:W3:Y:S02]  /*8c20*/  @!P0 SYNCS.PHASECHK.TRANS64 P0, [R0+URZ+0xb0], R3 ;  /* 0x0000b003000085a7 */ /* 0x000ee400080010ff */
[----:B---3--:R-:W-:Y:S05]  /*8c30*/  @!P0 BRA `(.L_x_184) ;  /* 0xfffffffc00f08947 */ /* 0x008fea000383ffff */
[----:B------:R-:W-:Y:S05]  /*8c40*/  BRA `(.L_x_185) ;  /* 0xffffffc0000c7947 */ /* 0x000fea000383ffff */
.L_x_87:
[----:B--2---:R2:W4:Y:S02]  /*8c50*/  SYNCS.PHASECHK.TRANS64.TRYWAIT P0, [R0+URZ+0xd0], R3 ;  /* 0x0000d003000075a7 */ /* 0x00452400080011ff */
[----:B----4-:R-:W-:Y:S05]  /*8c60*/  @!P0 NANOSLEEP.SYNCS 0x989680 ;  /* 0x009896800000895d */ /* 0x010fea0003900000 */
[----:B------:R-:W4:Y:S02]  /*8c70*/  @!P0 SYNCS.PHASECHK.TRANS64 P0, [R0+URZ+0xd0], R3 ;  /* 0x0000d003000085a7 */ /* 0x000f2400080010ff */
[----:B----4-:R-:W-:Y:S05]  /*8c80*/  @!P0 BRA `(.L_x_87) ;  /* 0xfffffffc00f08947 */ /* 0x010fea000383ffff */
[----:B------:R-:W-:Y:S05]  /*8c90*/  BRA `(.L_x_186) ;  /* 0xffffffc000e07947 */ /* 0x000fea000383ffff */
.L_x_98:
[----:B-1----:R-:W-:Y:S04]  /*8ca0*/  MOV R2, UR48 ;  /* 0x0000003000027c02 */ /* 0x002fe80008000f00 */
[----:B------:R1:W3:Y:S03]  /*8cb0*/  SYNCS.PHASECHK.TRANS64.TRYWAIT P1, [R2+URZ+0x80], R3 ;  /* 0x00008003020075a7 */ /* 0x0002e600080211ff */
[----:B---3--:R-:W-:Y:S05]  /*8cc0*/  @!P1 NANOSLEEP.SYNCS 0x989680 ;  /* 0x009896800000995d */ /* 0x008fea0003900000 */
[----:B------:R-:W3:Y:S02]  /*8cd0*/  @!P1 SYNCS.PHASECHK.TRANS64 P1, [R2+URZ+0x80], R3 ;  /* 0x00008003020095a7 */ /* 0x000ee400080210ff */
[----:B---3--:R-:W-:Y:S05]  /*8ce0*/  @!P1 BRA `(.L_x_98) ;  /* 0xfffffffc00ec9947 */ /* 0x008fea000383ffff */
[----:B------:R-:W-:Y:S05]  /*8cf0*/  BRA `(.L_x_97) ;  /* 0xffffffcc00ec7947 */ /* 0x000fea000383ffff */
.L_x_100:
[----:B-1----:R1:W4:Y:S02]  /*8d00*/  SYNCS.PHASECHK.TRANS64.TRYWAIT P0, [R79+URZ+0xf0], R0 ;  /* 0x0000f0004f0075a7 */ /* 0x00232400080011ff */
[----:B----4-:R-:W-:Y:S05]  /*8d10*/  @!P0 NANOSLEEP.SYNCS 0x989680 ;  /* 0x009896800000895d */ /* 0x010fea0003900000 */
[----:B------:R-:W4:Y:S02]  /*8d20*/  @!P0 SYNCS.PHASECHK.TRANS64 P0, [R79+URZ+0xf0], R0 ;  /* 0x0000f0004f0085a7 */ /* 0x000f2400080010ff */
[----:B----4-:R-:W-:Y:S05]  /*8d30*/  @!P0 BRA `(.L_x_100) ;  /* 0xfffffffc00f08947 */ /* 0x010fea000383ffff */
[----:B------:R-:W-:Y:S05]  /*8d40*/  BRA `(.L_x_99) ;  /* 0xffffffd000107947 */ /* 0x000fea000383ffff */
.L_x_109:
[----:B--2---:R2:W4:Y:S02]  /*8d50*/  SYNCS.PHASECHK.TRANS64.TRYWAIT P0, [R3+URZ+0x80], R0 ;  /* 0x00008000030075a7 */ /* 0x00452400080011ff */
[----:B----4-:R-:W-:Y:S05]  /*8d60*/  @!P0 NANOSLEEP.SYNCS 0x989680 ;  /* 0x009896800000895d */ /* 0x010fea0003900000 */
[----:B------:R-:W4:Y:S02]  /*8d70*/  @!P0 SYNCS.PHASECHK.TRANS64 P0, [R3+URZ+0x80], R0 ;  /* 0x00008000030085a7 */ /* 0x000f2400080010ff */
[----:B----4-:R-:W-:Y:S05]  /*8d80*/  @!P0 BRA `(.L_x_109) ;  /* 0xfffffffc00f08947 */ /* 0x010fea000383ffff */
[----:B------:R-:W-:Y:S05]  /*8d90*/  BRA `(.L_x_108) ;  /* 0xffffffd400fc7947 */ /* 0x000fea000383ffff */
.L_x_117:
[----:B--2---:R2:W4:Y:S02]  /*8da0*/  SYNCS.PHASECHK.TRANS64.TRYWAIT P0, [R83+URZ+0x80], R4 ;  /* 0x00008004530075a7 */ /* 0x00452400080011ff */
[----:B----4-:R-:W-:Y:S05]  /*8db0*/  @!P0 NANOSLEEP.SYNCS 0x989680 ;  /* 0x009896800000895d */ /* 0x010fea0003900000 */
[----:B------:R-:W4:Y:S02]  /*8dc0*/  @!P0 SYNCS.PHASECHK.TRANS64 P0, [R83+URZ+0x80], R4 ;  /* 0x00008004530085a7 */ /* 0x000f2400080010ff */
[----:B----4-:R-:W-:Y:S05]  /*8dd0*/  @!P0 BRA `(.L_x_117) ;  /* 0xfffffffc00f08947 */ /* 0x010fea000383ffff */
[----:B------:R-:W-:Y:S05]  /*8de0*/  BRA `(.L_x_116) ;  /* 0xffffffe000087947 */ /* 0x000fea000383ffff */
.L_x_125:
[----:B--2---:R2:W4:Y:S02]  /*8df0*/  SYNCS.PHASECHK.TRANS64.TRYWAIT P0, [R88+URZ+0x80], R3 ;  /* 0x00008003580075a7 */ /* 0x00452400080011ff */
[----:B----4-:R-:W-:Y:S05]  /*8e00*/  @!P0 NANOSLEEP.SYNCS 0x989680 ;  /* 0x009896800000895d */ /* 0x010fea0003900000 */
[----:B------:R-:W4:Y:S02]  /*8e10*/  @!P0 SYNCS.PHASECHK.TRANS64 P0, [R88+URZ+0x80], R3 ;  /* 0x00008003580085a7 */ /* 0x000f2400080010ff */
[----:B----4-:R-:W-:Y:S05]  /*8e20*/  @!P0 BRA `(.L_x_125) ;  /* 0xfffffffc00f08947 */ /* 0x010fea000383ffff */
[----:B------:R-:W-:Y:S05]  /*8e30*/  BRA `(.L_x_124) ;  /* 0xffffffe800147947 */ /* 0x000fea000383ffff */
        .weak           $__internal_0_$__cuda_sm10x_tcgen05_guardrail_trap_col_being_dealloced_not_returned_by_alloc
        .type           $__internal_0_$__cuda_sm10x_tcgen05_guardrail_trap_col_being_dealloced_not_returned_by_alloc,@function
        .size           $__internal_0_$__cuda_sm10x_tcgen05_guardrail_trap_col_being_dealloced_not_returned_by_alloc,($__internal_1_$__cuda_sm10x_tcgen05_guardrail_trap_phase_invalid_during_alloc - $__internal_0_$__cuda_sm10x_tcgen05_guardrail_trap_col_being_dealloced_not_returned_by_alloc)
$__internal_0_$__cuda_sm10x_tcgen05_guardrail_trap_col_being_dealloced_not_returned_by_alloc:
[----:B------:R-:W-:Y:S05]  /*8e40*/  BPT.TRAP 0x1 ;  /* 0x000000040000795c */ /* 0x000fea0000300000 */
[----:B------:R-:W-:-:S04]  /*8e50*/  HFMA2 R3, -RZ, RZ, 0, 0 ;  /* 0x00000000ff037431 */ /* 0x000fc800000001ff */
[----:B------:R-:W-:Y:S05]  /*8e60*/  RET.REL.NODEC R2 `(_ZN7cutlass13device_kernelINS_4gemm6kernel13GemmUniversalIN4cute5tupleIJiiiiEEENS1_10collective13CollectiveMmaINS1_35MainloopSm100TmaUmmaWarpSpecializedILi8ELi2ELi4ENS5_IJNS4_1CILi1EEESB_SB_EEEEENS5_IJNSA_ILi64EEENSA_ILi128EEESE_EEENS_10bfloat16_tENS5_IJSB_llEEESH_NS5_IJlSB_lEEENS4_8TiledMMAINS4_8MMA_AtomIJNS4_20SM100_MMA_F16BF16_SSISH_SH_fLi64ELi128ELNS4_4UMMA5MajorE1ELSO_0ELNSN_7ScaleInE0ELSP_0EEEEEENS4_6LayoutISC_NS5_IJNSA_ILi0EEEST_ST_EEEEENS5_IJNS4_10UnderscoreESW_SW_EEEEENS4_13SM90_TMA_LOADENS4_14ComposedLayoutINS4_7SwizzleILi3ELi4ELi3EEENS4_18smem_ptr_flag_bitsILi16EEENSS_INS5_IJSE_NSA_ILi8EEEEEENS5_IJSB_SE_EEEEEEEvNS4_8identityESZ_NS10_IS12_S14_NSS_INS5_IJS15_SE_EEENS5_IJSE_SB_EEEEEEEvS1A_EENS_8epilogue10collective18CollectiveEpilogueINS1G_23Sm100TmaWarpSpecializedILi4ELi2ELi16ELb1ELb0EEEJSG_NS5_IJNSS_ISE_SB_EENSS_INSA_ILi32EEESB_EEEEESH_SJ_SH_SJ_NS1G_6fusion15FusionCallbacksIS1K_NS1P_17LinearCombinationISH_fSH_fLNS_15FloatRoundStyleE2EEESG_S1O_JEEENS4_5SM1004TMEM4LOAD26SM100_TMEM_LOAD_16dp256b4xESZ_NS10_INS11_ILi2ELi4ELi3EEES14_NSS_INS5_IJS15_S1M_EEENS5_IJS1M_SB_EEEEEEENS4_17SM75_U32x4_LDSM_NENS4_14SM90_TMA_STOREES23_NS4_17SM90_U32x4_STSM_NENS4_39AutoVectorizingCopyWithAssumedAlignmentILi128EEEEEEvvEEEEvNT_6ParamsE) ;  /* 0xffffff7002647950 */ /* 0x000fea0003c3ffff */
        .weak           $__internal_1_$__cuda_sm10x_tcgen05_guardrail_trap_phase_invalid_during_alloc
        .type           $__internal_1_$__cuda_sm10x_tcgen05_guardrail_trap_phase_invalid_during_alloc,@function
        .size           $__internal_1_$__cuda_sm10x_tcgen05_guardrail_trap_phase_invalid_during_alloc,($__internal_2_$__cuda_sm10x_tcgen05_guardrail_trap_unallocated_columns_being_dealloced - $__internal_1_$__cuda_sm10x_tcgen05_guardrail_trap_phase_invalid_during_alloc)
$__internal_1_$__cuda_sm10x_tcgen05_guardrail_trap_phase_invalid_during_alloc:
[----:B------:R-:W-:Y:S05]  /*8e70*/  BPT.TRAP 0x1 ;  /* 0x000000040000795c */ /* 0x000fea0000300000 */
[----:B------:R-:W-:-:S04]  /*8e80*/  MOV R3, 0x0 ;  /* 0x0000000000037802 */ /* 0x000fc80000000f00 */
[----:B------:R-:W-:Y:S05]  /*8e90*/  RET.REL.NODEC R2 `(_ZN7cutlass13device_kernelINS_4gemm6kernel13GemmUniversalIN4cute5tupleIJiiiiEEENS1_10collective13CollectiveMmaINS1_35MainloopSm100TmaUmmaWarpSpecializedILi8ELi2ELi4ENS5_IJNS4_1CILi1EEESB_SB_EEEEENS5_IJNSA_ILi64EEENSA_ILi128EEESE_EEENS_10bfloat16_tENS5_IJSB_llEEESH_NS5_IJlSB_lEEENS4_8TiledMMAINS4_8MMA_AtomIJNS4_20SM100_MMA_F16BF16_SSISH_SH_fLi64ELi128ELNS4_4UMMA5MajorE1ELSO_0ELNSN_7ScaleInE0ELSP_0EEEEEENS4_6LayoutISC_NS5_IJNSA_ILi0EEEST_ST_EEEEENS5_IJNS4_10UnderscoreESW_SW_EEEEENS4_13SM90_TMA_LOADENS4_14ComposedLayoutINS4_7SwizzleILi3ELi4ELi3EEENS4_18smem_ptr_flag_bitsILi16EEENSS_INS5_IJSE_NSA_ILi8EEEEEENS5_IJSB_SE_EEEEEEEvNS4_8identityESZ_NS10_IS12_S14_NSS_INS5_IJS15_SE_EEENS5_IJSE_SB_EEEEEEEvS1A_EENS_8epilogue10collective18CollectiveEpilogueINS1G_23Sm100TmaWarpSpecializedILi4ELi2ELi16ELb1ELb0EEEJSG_NS5_IJNSS_ISE_SB_EENSS_INSA_ILi32EEESB_EEEEESH_SJ_SH_SJ_NS1G_6fusion15FusionCallbacksIS1K_NS1P_17LinearCombinationISH_fSH_fLNS_15FloatRoundStyleE2EEESG_S1O_JEEENS4_5SM1004TMEM4LOAD26SM100_TMEM_LOAD_16dp256b4xESZ_NS10_INS11_ILi2ELi4ELi3EEES14_NSS_INS5_IJS15_S1M_EEENS5_IJS1M_SB_EEEEEEENS4_17SM75_U32x4_LDSM_NENS4_14SM90_TMA_STOREES23_NS4_17SM90_U32x4_STSM_NENS4_39AutoVectorizingCopyWithAssumedAlignmentILi128EEEEEEvvEEEEvNT_6ParamsE) ;  /* 0xffffff7002587950 */ /* 0x000fea0003c3ffff */
        .weak           $__internal_2_$__cuda_sm10x_tcgen05_guardrail_trap_unallocated_columns_being_dealloced
        .type           $__internal_2_$__cuda_sm10x_tcgen05_guardrail_trap_unallocated_columns_being_dealloced,@function
        .size           $__internal_2_$__cuda_sm10x_tcgen05_guardrail_trap_unallocated_columns_being_dealloced,(.L_x_188 - $__internal_2_$__cuda_sm10x_tcgen05_guardrail_trap_unallocated_columns_being_dealloced)
$__internal_2_$__cuda_sm10x_tcgen05_guardrail_trap_unallocated_columns_being_dealloced:
[----:B------:R-:W-:Y:S05]  /*8ea0*/  BPT.TRAP 0x1 ;  /* 0x000000040000795c */ /* 0x000fea0000300000 */
[----:B------:R-:W-:-:S04]  /*8eb0*/  HFMA2 R3, -RZ, RZ, 0, 0 ;  /* 0x00000000ff037431 */ /* 0x000fc800000001ff */
[----:B------:R-:W-:Y:S05]  /*8ec0*/  RET.REL.NODEC R2 `(_ZN7cutlass13device_kernelINS_4gemm6kernel13GemmUniversalIN4cute5tupleIJiiiiEEENS1_10collective13CollectiveMmaINS1_35MainloopSm100TmaUmmaWarpSpecializedILi8ELi2ELi4ENS5_IJNS4_1CILi1EEESB_SB_EEEEENS5_IJNSA_ILi64EEENSA_ILi128EEESE_EEENS_10bfloat16_tENS5_IJSB_llEEESH_NS5_IJlSB_lEEENS4_8TiledMMAINS4_8MMA_AtomIJNS4_20SM100_MMA_F16BF16_SSISH_SH_fLi64ELi128ELNS4_4UMMA5MajorE1ELSO_0ELNSN_7ScaleInE0ELSP_0EEEEEENS4_6LayoutISC_NS5_IJNSA_ILi0EEEST_ST_EEEEENS5_IJNS4_10UnderscoreESW_SW_EEEEENS4_13SM90_TMA_LOADENS4_14ComposedLayoutINS4_7SwizzleILi3ELi4ELi3EEENS4_18smem_ptr_flag_bitsILi16EEENSS_INS5_IJSE_NSA_ILi8EEEEEENS5_IJSB_SE_EEEEEEEvNS4_8identityESZ_NS10_IS12_S14_NSS_INS5_IJS15_SE_EEENS5_IJSE_SB_EEEEEEEvS1A_EENS_8epilogue10collective18CollectiveEpilogueINS1G_23Sm100TmaWarpSpecializedILi4ELi2ELi16ELb1ELb0EEEJSG_NS5_IJNSS_ISE_SB_EENSS_INSA_ILi32EEESB_EEEEESH_SJ_SH_SJ_NS1G_6fusion15FusionCallbacksIS1K_NS1P_17LinearCombinationISH_fSH_fLNS_15FloatRoundStyleE2EEESG_S1O_JEEENS4_5SM1004TMEM4LOAD26SM100_TMEM_LOAD_16dp256b4xESZ_NS10_INS11_ILi2ELi4ELi3EEES14_NSS_INS5_IJS15_S1M_EEENS5_IJS1M_SB_EEEEEEENS4_17SM75_U32x4_LDSM_NENS4_14SM90_TMA_STOREES23_NS4_17SM90_U32x4_STSM_NENS4_39AutoVectorizingCopyWithAssumedAlignmentILi128EEEEEEvvEEEEvNT_6ParamsE) ;  /* 0xffffff70024c7950 */ /* 0x000fea0003c3ffff */
.L_x_187:
[----:B------:R-:W-:-:S00]  /*8ed0*/  BRA `(.L_x_187) ;  /* 0xfffffffc00fc7947 */ /* 0x000fc0000383ffff */
[----:B------:R-:W-:-:S00]  /*8ee0*/  NOP ;  /* 0x0000000000007918 */ /* 0x000fc00000000000 */
        /* <DEDUP_REMOVED lines=9> */
.L_x_188:


//--------------------- .nv.global.init           --------------------------
	.section	.nv.global.init,"aw",@progbits
.nv.global.init:
	.type		$str$27,@object
	.size		$str$27,($str$28 - $str$27)
$str$27:
        /*0000*/ 	.byte	0x28, 0x61, 0x64, 0x64, 0x72, 0x65, 0x73, 0x73, 0x20, 0x26, 0x20, 0x6d, 0x61, 0x73, 0x6b, 0x29
        /*0010*/ 	.byte	0x20, 0x3d, 0x3d, 0x20, 0x30, 0x00
	.type		$str$28,@object
	.size		$str$28,($str$26 - $str$28)
$str$28:
        /*0016*/ 	.byte	0x2f, 0x74, 0x6d, 0x70, 0x2f, 0x63, 0x75, 0x74, 0x6c, 0x61, 0x73, 0x73, 0x5f, 0x73, 0x77, 0x65
        /*0026*/ 	.byte	0x65, 0x70, 0x5f, 0x73, 0x72, 0x63, 0x2f, 0x69, 0x6e, 0x63, 0x6c, 0x75, 0x64, 0x65, 0x2f, 0x63
        /*0036*/ 	.byte	0x75, 0x74, 0x65, 0x2f, 0x70, 0x6f, 0x69, 0x6e, 0x74, 0x65, 0x72, 0x5f, 0x66, 0x6c, 0x61, 0x67
        /*0046*/ 	.byte	0x67, 0x65, 0x64, 0x2e, 0x68, 0x70, 0x70, 0x00
	.type		$str$26,@object
	.size		$str$26,($str$25 - $str$26)
$str$26:
        /*004e*/ 	.byte	0x2f, 0x74, 0x6d, 0x70, 0x2f, 0x63, 0x75, 0x74, 0x6c, 0x61, 0x73, 0x73, 0x5f, 0x73, 0x77, 0x65
        /*005e*/ 	.byte	0x65, 0x70, 0x5f, 0x73, 0x72, 0x63, 0x2f, 0x69, 0x6e, 0x63, 0x6c, 0x75, 0x64, 0x65, 0x2f, 0x63
        /*006e*/ 	.byte	0x75, 0x74, 0x65, 0x2f, 0x61, 0x74, 0x6f, 0x6d, 0x2f, 0x63, 0x6f, 0x70, 0x79, 0x5f, 0x74, 0x72
        /*007e*/ 	.byte	0x61, 0x69, 0x74, 0x73, 0x5f, 0x73, 0x6d, 0x31, 0x30, 0x30, 0x2e, 0x68, 0x70, 0x70, 0x00
	.type		$str$25,@object
	.size		$str$25,(__unnamed_1 - $str$25)
$str$25:
        /*008d*/ 	.byte	0x28, 0x28, 0x75, 0x69, 0x6e, 0x74, 0x33, 0x32, 0x5f, 0x74, 0x28, 0x74, 0x68, 0x72, 0x65, 0x61
        /*009d*/ 	.byte	0x64, 0x49, 0x64, 0x78, 0x2e, 0x78, 0x29, 0x20, 0x2f, 0x20, 0x33, 0x32, 0x29, 0x20, 0x25, 0x20
        /*00ad*/ 	.byte	0x34, 0x29, 0x20, 0x3d, 0x3d, 0x20, 0x28, 0x28, 0x28, 0x74, 0x6d, 0x65, 0x6d, 0x5f, 0x61, 0x64
        /*00bd*/ 	.byte	0x64, 0x72, 0x20, 0x3e, 0x3e, 0x20, 0x31, 0x36, 0x29, 0x20, 0x2f, 0x20, 0x33, 0x32, 0x29, 0x20
        /*00cd*/ 	.byte	0x25, 0x20, 0x34, 0x29, 0x00
	.type		__unnamed_1,@object
	.size		__unnamed_1,(__unnamed_2 - __unnamed_1)
__unnamed_1:
        /*00d2*/ 	.byte	0x61, 0x75, 0x74, 0x6f, 0x20, 0x63, 0x75, 0x74, 0x65, 0x3a, 0x3a, 0x61, 0x73, 0x5f, 0x70, 0x6f
        /* <DEDUP_REMOVED lines=24> */
        /*0262*/ 	.byte	0x30, 0x34, 0x38, 0x3e, 0x3e, 0x3e, 0x3e, 0x5d, 0x00
	.type		__unnamed_2,@object
	.size		__unnamed_2,(.L_2 - __unnamed_2)
__unnamed_2:
        /* <DEDUP_REMOVED lines=45> */
        /*053b*/ 	.byte	0x3e, 0x3e, 0x3e, 0x5d, 0x00
.L_2:


//--------------------- .nv.shared._ZN7cutlass13device_kernelINS_4gemm6kernel13GemmUniversalIN4cute5tupleIJiiiiEEENS1_10collective13CollectiveMmaINS1_35MainloopSm100TmaUmmaWarpSpecializedILi8ELi2ELi4ENS5_IJNS4_1CILi1EEESB_SB_EEEEENS5_IJNSA_ILi64EEENSA_ILi128EEESE_EEENS_10bfloat16_tENS5_IJSB_llEEESH_NS5_IJlSB_lEEENS4_8TiledMMAINS4_8MMA_AtomIJNS4_20SM100_MMA_F16BF16_SSISH_SH_fLi64ELi128ELNS4_4UMMA5MajorE1ELSO_0ELNSN_7ScaleInE0ELSP_0EEEEEENS4_6LayoutISC_NS5_IJNSA_ILi0EEEST_ST_EEEEENS5_IJNS4_10UnderscoreESW_SW_EEEEENS4_13SM90_TMA_LOADENS4_14ComposedLayoutINS4_7SwizzleILi3ELi4ELi3EEENS4_18smem_ptr_flag_bitsILi16EEENSS_INS5_IJSE_NSA_ILi8EEEEEENS5_IJSB_SE_EEEEEEEvNS4_8identityESZ_NS10_IS12_S14_NSS_INS5_IJS15_SE_EEENS5_IJSE_SB_EEEEEEEvS1A_EENS_8epilogue10collective18CollectiveEpilogueINS1G_23Sm100TmaWarpSpecializedILi4ELi2ELi16ELb1ELb0EEEJSG_NS5_IJNSS_ISE_SB_EENSS_INSA_ILi32EEESB_EEEEESH_SJ_SH_SJ_NS1G_6fusion15FusionCallbacksIS1K_NS1P_17LinearCombinationISH_fSH_fLNS_15FloatRoundStyleE2EEESG_S1O_JEEENS4_5SM1004TMEM4LOAD26SM100_TMEM_LOAD_16dp256b4xESZ_NS10_INS11_ILi2ELi4ELi3EEES14_NSS_INS5_IJS15_S1M_EEENS5_IJS1M_SB_EEEEEEENS4_17SM75_U32x4_LDSM_NENS4_14SM90_TMA_STOREES23_NS4_17SM90_U32x4_STSM_NENS4_39AutoVectorizingCopyWithAssumedAlignmentILi128EEEEEEvvEEEEvNT_6ParamsE --------------------------
	.section	.nv.shared._ZN7cutlass13device_kernelINS_4gemm6kernel13GemmUniversalIN4cute5tupleIJiiiiEEENS1_10collective13CollectiveMmaINS1_35MainloopSm100TmaUmmaWarpSpecializedILi8ELi2ELi4ENS5_IJNS4_1CILi1EEESB_SB_EEEEENS5_IJNSA_ILi64EEENSA_ILi128EEESE_EEENS_10bfloat16_tENS5_IJSB_llEEESH_NS5_IJlSB_lEEENS4_8TiledMMAINS4_8MMA_AtomIJNS4_20SM100_MMA_F16BF16_SSISH_SH_fLi64ELi128ELNS4_4UMMA5MajorE1ELSO_0ELNSN_7ScaleInE0ELSP_0EEEEEENS4_6LayoutISC_NS5_IJNSA_ILi0EEEST_ST_EEEEENS5_IJNS4_10UnderscoreESW_SW_EEEEENS4_13SM90_TMA_LOADENS4_14ComposedLayoutINS4_7SwizzleILi3ELi4ELi3EEENS4_18smem_ptr_flag_bitsILi16EEENSS_INS5_IJSE_NSA_ILi8EEEEEENS5_IJSB_SE_EEEEEEEvNS4_8identityESZ_NS10_IS12_S14_NSS_INS5_IJS15_SE_EEENS5_IJSE_SB_EEEEEEEvS1A_EENS_8epilogue10collective18CollectiveEpilogueINS1G_23Sm100TmaWarpSpecializedILi4ELi2ELi16ELb1ELb0EEEJSG_NS5_IJNSS_ISE_SB_EENSS_INSA_ILi32EEESB_EEEEESH_SJ_SH_SJ_NS1G_6fusion15FusionCallbacksIS1K_NS1P_17LinearCombinationISH_fSH_fLNS_15FloatRoundStyleE2EEESG_S1O_JEEENS4_5SM1004TMEM4LOAD26SM100_TMEM_LOAD_16dp256b4xESZ_NS10_INS11_ILi2ELi4ELi3EEES14_NSS_INS5_IJS15_S1M_EEENS5_IJS1M_SB_EEEEEEENS4_17SM75_U32x4_LDSM_NENS4_14SM90_TMA_STOREES23_NS4_17SM90_U32x4_STSM_NENS4_39AutoVectorizingCopyWithAssumedAlignmentILi128EEEEEEvvEEEEvNT_6ParamsE,"aw",@nobits
	.sectionflags	@""
	.align	16
	.zero		1024


//--------------------- .nv.shared.reserved.0     --------------------------
	.section	.nv.shared.reserved.0,"aw",@nobits
	.weak		__nv_reservedSMEM_offset_0_alias
	.size		__nv_reservedSMEM_offset_0_alias, 0, 64
	.other		__nv_reservedSMEM_offset_0_alias,@"STO_CUDA_RESERVED_SHARED STV_DEFAULT"
__nv_reservedSMEM_offset_0_alias:
	.zero		0
.nv.shared.reserved.0:
	.zero		64
	.weak		__nv_reservedSMEM_tcgen05_partition
	.type		__nv_reservedSMEM_tcgen05_partition,@object
	.size		__nv_reservedSMEM_tcgen05_partition,(.L_0 - __nv_reservedSMEM_tcgen05_partition)
__nv_reservedSMEM_tcgen05_partition:
	.zero		32
.L_0:


//--------------------- .nv.global                --------------------------
	.section	.nv.global,"aw",@nobits
.nv.global:
	.type		_ZN40_INTERNAL_8844bc33_4_k_cu_57ba601e_302764cute1_E,@object
	.size		_ZN40_INTERNAL_8844bc33_4_k_cu_57ba601e_302764cute1_E,(_ZN40_INTERNAL_8844bc33_4_k_cu_57ba601e_302764cuda3std3__45__cpo6cbeginE - _ZN40_INTERNAL_8844bc33_4_k_cu_57ba601e_302764cute1_E)
_ZN40_INTERNAL_8844bc33_4_k_cu_57ba601e_302764cute1_E:
	.zero		1
	.type		_ZN40_INTERNAL_8844bc33_4_k_cu_57ba601e_302764cuda3std3__45__cpo6cbeginE,@object
	.size		_ZN40_INTERNAL_8844bc33_4_k_cu_57ba601e_302764cuda3std3__45__cpo6cbeginE,(_ZN40_INTERNAL_8844bc33_4_k_cu_57ba601e_302764cuda3std3__48in_placeE - _ZN40_INTERNAL_8844bc33_4_k_cu_57ba601e_302764cuda3std3__45__cpo6cbeginE)
_ZN40_INTERNAL_8844bc33_4_k_cu_57ba601e_302764cuda3std3__45__cpo6cbeginE:
	.zero		1
	.type		_ZN40_INTERNAL_8844bc33_4_k_cu_57ba601e_302764cuda3std3__48in_placeE,@object
	.size		_ZN40_INTERNAL_8844bc33_4_k_cu_57ba601e_302764cuda3std3__48in_placeE,(_ZN40_INTERNAL_8844bc33_4_k_cu_57ba601e_302764cuda3std6ranges3__45__cpo9iter_moveE - _ZN40_INTERNAL_8844bc33_4_k_cu_57ba601e_302764cuda3std3__48in_placeE)
_ZN40_INTERNAL_8844bc33_4_k_cu_57ba601e_302764cuda3std3__48in_placeE:
	.zero		1
	.type		_ZN40_INTERNAL_8844bc33_4_k_cu_57ba601e_302764cuda3std6ranges3__45__cpo9iter_moveE,@object
	.size		_ZN40_INTERNAL_8844bc33_4_k_cu_57ba601e_302764cuda3std6ranges3__45__cpo9iter_moveE,(_ZN40_INTERNAL_8844bc33_4_k_cu_57ba601e_302764cuda3std3__45__cpo5beginE - _ZN40_INTERNAL_8844bc33_4_k_cu_57ba601e_302764cuda3std6ranges3__45__cpo9iter_moveE)
_ZN40_INTERNAL_8844bc33_4_k_cu_57ba601e_302764cuda3std6ranges3__45__cpo9iter_moveE:
	.zero		1
	.type		_ZN40_INTERNAL_8844bc33_4_k_cu_57ba601e_302764cuda3std3__45__cpo5beginE,@object
	.size		_ZN40_INTERNAL_8844bc33_4_k_cu_57ba601e_302764cuda3std3__45__cpo5beginE,(_ZN40_INTERNAL_8844bc33_4_k_cu_57ba601e_302764cuda3std3__442_GLOBAL__N__8844bc33_4_k_cu_57ba601e_302766ignoreE - _ZN40_INTERNAL_8844bc33_4_k_cu_57ba601e_302764cuda3std3__45__cpo5beginE)
_ZN40_INTERNAL_8844bc33_4_k_cu_57ba601e_302764cuda3std3__45__cpo5beginE:
	.zero		1
	.type		_ZN40_INTERNAL_8844bc33_4_k_cu_57ba601e_302764cuda3std3__442_GLOBAL__N__8844bc33_4_k_cu_57ba601e_302766ignoreE,@object
	.size		_ZN40_INTERNAL_8844bc33_4_k_cu_57ba601e_302764cuda3std3__442_GLOBAL__N__8844bc33_4_k_cu_57ba601e_302766ignoreE,(_ZN40_INTERNAL_8844bc33_4_k_cu_57ba601e_302764cute7productE - _ZN40_INTERNAL_8844bc33_4_k_cu_57ba601e_302764cuda3std3__442_GLOBAL__N__8844bc33_4_k_cu_57ba601e_302766ignoreE)
_ZN40_INTERNAL_8844bc33_4_k_cu_57ba601e_302764cuda3std3__442_GLOBAL__N__8844bc33_4_k_cu_57ba601e_302766ignoreE:
	.zero		1
	.type		_ZN40_INTERNAL_8844bc33_4_k_cu_57ba601e_302764cute7productE,@object
	.size		_ZN40_INTERNAL_8844bc33_4_k_cu_57ba601e_302764cute7productE,(_ZN40_INTERNAL_8844bc33_4_k_cu_57ba601e_302764cuda3std3__45__cpo3endE - _ZN40_INTERNAL_8844bc33_4_k_cu_57ba601e_302764cute7productE)
_ZN40_INTERNAL_8844bc33_4_k_cu_57ba601e_302764cute7productE:
	.zero		1
	.type		_ZN40_INTERNAL_8844bc33_4_k_cu_57ba601e_302764cuda3std3__45__cpo3endE,@object
	.size		_ZN40_INTERNAL_8844bc33_4_k_cu_57ba601e_302764cuda3std3__45__cpo3endE,(_ZN40_INTERNAL_8844bc33_4_k_cu_57ba601e_302764cuda3std3__419piecewise_constructE - _ZN40_INTERNAL_8844bc33_4_k_cu_57ba601e_302764cuda3std3__45__cpo3endE)
_ZN40_INTERNAL_8844bc33_4_k_cu_57ba601e_302764cuda3std3__45__cpo3endE:
	.zero		1
	.type		_ZN40_INTERNAL_8844bc33_4_k_cu_57ba601e_302764cuda3std3__419piecewise_constructE,@object
	.size		_ZN40_INTERNAL_8844bc33_4_k_cu_57ba601e_302764cuda3std3__419piecewise_constructE,(_ZN40_INTERNAL_8844bc33_4_k_cu_57ba601e_302764cuda3std3__45__cpo4cendE - _ZN40_INTERNAL_8844bc33_4_k_cu_57ba601e_302764cuda3std3__419piecewise_constructE)
_ZN40_INTERNAL_8844bc33_4_k_cu_57ba601e_302764cuda3std3__419piecewise_constructE:
	.zero		1
	.type		_ZN40_INTERNAL_8844bc33_4_k_cu_57ba601e_302764cuda3std3__45__cpo4cendE,@object
	.size		_ZN40_INTERNAL_8844bc33_4_k_cu_57ba601e_302764cuda3std3__45__cpo4cendE,(_ZN40_INTERNAL_8844bc33_4_k_cu_57ba601e_302764cuda3std6ranges3__45__cpo4swapE - _ZN40_INTERNAL_8844bc33_4_k_cu_57ba601e_302764cuda3std3__45__cpo4cendE)
_ZN40_INTERNAL_8844bc33_4_k_cu_57ba601e_302764cuda3std3__45__cpo4cendE:
	.zero		1
	.type		_ZN40_INTERNAL_8844bc33_4_k_cu_57ba601e_302764cuda3std6ranges3__45__cpo4swapE,@object
	.size		_ZN40_INTERNAL_8844bc33_4_k_cu_57ba601e_302764cuda3std6ranges3__45__cpo4swapE,(.L_10 - _ZN40_INTERNAL_8844bc33_4_k_cu_57ba601e_302764cuda3std6ranges3__45__cpo4swapE)
_ZN40_INTERNAL_8844bc33_4_k_cu_57ba601e_302764cuda3std6ranges3__45__cpo4swapE:
	.zero		1
.L_10:


//--------------------- .nv.constant0._ZN7cutlass13device_kernelINS_4gemm6kernel13GemmUniversalIN4cute5tupleIJiiiiEEENS1_10collective13CollectiveMmaINS1_35MainloopSm100TmaUmmaWarpSpecializedILi8ELi2ELi4ENS5_IJNS4_1CILi1EEESB_SB_EEEEENS5_IJNSA_ILi64EEENSA_ILi128EEESE_EEENS_10bfloat16_tENS5_IJSB_llEEESH_NS5_IJlSB_lEEENS4_8TiledMMAINS4_8MMA_AtomIJNS4_20SM100_MMA_F16BF16_SSISH_SH_fLi64ELi128ELNS4_4UMMA5MajorE1ELSO_0ELNSN_7ScaleInE0ELSP_0EEEEEENS4_6LayoutISC_NS5_IJNSA_ILi0EEEST_ST_EEEEENS5_IJNS4_10UnderscoreESW_SW_EEEEENS4_13SM90_TMA_LOADENS4_14ComposedLayoutINS4_7SwizzleILi3ELi4ELi3EEENS4_18smem_ptr_flag_bitsILi16EEENSS_INS5_IJSE_NSA_ILi8EEEEEENS5_IJSB_SE_EEEEEEEvNS4_8identityESZ_NS10_IS12_S14_NSS_INS5_IJS15_SE_EEENS5_IJSE_SB_EEEEEEEvS1A_EENS_8epilogue10collective18CollectiveEpilogueINS1G_23Sm100TmaWarpSpecializedILi4ELi2ELi16ELb1ELb0EEEJSG_NS5_IJNSS_ISE_SB_EENSS_INSA_ILi32EEESB_EEEEESH_SJ_SH_SJ_NS1G_6fusion15FusionCallbacksIS1K_NS1P_17LinearCombinationISH_fSH_fLNS_15FloatRoundStyleE2EEESG_S1O_JEEENS4_5SM1004TMEM4LOAD26SM100_TMEM_LOAD_16dp256b4xESZ_NS10_INS11_ILi2ELi4ELi3EEES14_NSS_INS5_IJS15_S1M_EEENS5_IJS1M_SB_EEEEEEENS4_17SM75_U32x4_LDSM_NENS4_14SM90_TMA_STOREES23_NS4_17SM90_U32x4_STSM_NENS4_39AutoVectorizingCopyWithAssumedAlignmentILi128EEEEEEvvEEEEvNT_6ParamsE --------------------------
	.section	.nv.constant0._ZN7cutlass13device_kernelINS_4gemm6kernel13GemmUniversalIN4cute5tupleIJiiiiEEENS1_10collective13CollectiveMmaINS1_35MainloopSm100TmaUmmaWarpSpecializedILi8ELi2ELi4ENS5_IJNS4_1CILi1EEESB_SB_EEEEENS5_IJNSA_ILi64EEENSA_ILi128EEESE_EEENS_10bfloat16_tENS5_IJSB_llEEESH_NS5_IJlSB_lEEENS4_8TiledMMAINS4_8MMA_AtomIJNS4_20SM100_MMA_F16BF16_SSISH_SH_fLi64ELi128ELNS4_4UMMA5MajorE1ELSO_0ELNSN_7ScaleInE0ELSP_0EEEEEENS4_6LayoutISC_NS5_IJNSA_ILi0EEEST_ST_EEEEENS5_IJNS4_10UnderscoreESW_SW_EEEEENS4_13SM90_TMA_LOADENS4_14ComposedLayoutINS4_7SwizzleILi3ELi4ELi3EEENS4_18smem_ptr_flag_bitsILi16EEENSS_INS5_IJSE_NSA_ILi8EEEEEENS5_IJSB_SE_EEEEEEEvNS4_8identityESZ_NS10_IS12_S14_NSS_INS5_IJS15_SE_EEENS5_IJSE_SB_EEEEEEEvS1A_EENS_8epilogue10collective18CollectiveEpilogueINS1G_23Sm100TmaWarpSpecializedILi4ELi2ELi16ELb1ELb0EEEJSG_NS5_IJNSS_ISE_SB_EENSS_INSA_ILi32EEESB_EEEEESH_SJ_SH_SJ_NS1G_6fusion15FusionCallbacksIS1K_NS1P_17LinearCombinationISH_fSH_fLNS_15FloatRoundStyleE2EEESG_S1O_JEEENS4_5SM1004TMEM4LOAD26SM100_TMEM_LOAD_16dp256b4xESZ_NS10_INS11_ILi2ELi4ELi3EEES14_NSS_INS5_IJS15_S1M_EEENS5_IJS1M_SB_EEEEEEENS4_17SM75_U32x4_LDSM_NENS4_14SM90_TMA_STOREES23_NS4_17SM90_U32x4_STSM_NENS4_39AutoVectorizingCopyWithAssumedAlignmentILi128EEEEEEvvEEEEvNT_6ParamsE,"a",@progbits
	.sectionflags	@""
	.align	4
.nv.constant0._ZN7cutlass13device_kernelINS_4gemm6kernel13GemmUniversalIN4cute5tupleIJiiiiEEENS1_10collective13CollectiveMmaINS1_35MainloopSm100TmaUmmaWarpSpecializedILi8ELi2ELi4ENS5_IJNS4_1CILi1EEESB_SB_EEEEENS5_IJNSA_ILi64EEENSA_ILi128EEESE_EEENS_10bfloat16_tENS5_IJSB_llEEESH_NS5_IJlSB_lEEENS4_8TiledMMAINS4_8MMA_AtomIJNS4_20SM100_MMA_F16BF16_SSISH_SH_fLi64ELi128ELNS4_4UMMA5MajorE1ELSO_0ELNSN_7ScaleInE0ELSP_0EEEEEENS4_6LayoutISC_NS5_IJNSA_ILi0EEEST_ST_EEEEENS5_IJNS4_10UnderscoreESW_SW_EEEEENS4_13SM90_TMA_LOADENS4_14ComposedLayoutINS4_7SwizzleILi3ELi4ELi3EEENS4_18smem_ptr_flag_bitsILi16EEENSS_INS5_IJSE_NSA_ILi8EEEEEENS5_IJSB_SE_EEEEEEEvNS4_8identityESZ_NS10_IS12_S14_NSS_INS5_IJS15_SE_EEENS5_IJSE_SB_EEEEEEEvS1A_EENS_8epilogue10collective18CollectiveEpilogueINS1G_23Sm100TmaWarpSpecializedILi4ELi2ELi16ELb1ELb0EEEJSG_NS5_IJNSS_ISE_SB_EENSS_INSA_ILi32EEESB_EEEEESH_SJ_SH_SJ_NS1G_6fusion15FusionCallbacksIS1K_NS1P_17LinearCombinationISH_fSH_fLNS_15FloatRoundStyleE2EEESG_S1O_JEEENS4_5SM1004TMEM4LOAD26SM100_TMEM_LOAD_16dp256b4xESZ_NS10_INS11_ILi2ELi4ELi3EEES14_NSS_INS5_IJS15_S1M_EEENS5_IJS1M_SB_EEEEEEENS4_17SM75_U32x4_LDSM_NENS4_14SM90_TMA_STOREES23_NS4_17SM90_U32x4_STSM_NENS4_39AutoVectorizingCopyWithAssumedAlignmentILi128EEEEEEvvEEEEvNT_6ParamsE:
	.zero		2944


//--------------------- SYMBOLS --------------------------

	.type		.nv.reservedSmem.offset0,@object
	.size		.nv.reservedSmem.offset0,0x4
	.type		.nv.reservedSmem.cap,@object
	.size		.nv.reservedSmem.cap,0x4
	.type		__assertfail,@function
